	.target	sm_90a

	.elftype	@"ET_EXEC"


//--------------------- .note.nv.tkinfo           --------------------------
	.section	.note.nv.tkinfo,"",@"SHT_NOTE"
	.sectionflags	@"SHF_NOTE_NV_TKINFO"
	.tkinfo
        /*0018*/ 	.word	0x00000002
        /*0030*/ 	.string	""
        /*0030*/ 	.string	"ptxas"
        /*0030*/ 	.string	"Cuda compilation tools, release 13.0, V13.0.88"
        /*0030*/ 	.string	"Build cuda_13.0.r13.0/compiler.36424714_0"
        /*0030*/ 	.string	"-arch sm_90a -m 64 "



//--------------------- .note.nv.cuinfo           --------------------------
	.section	.note.nv.cuinfo,"",@"SHT_NOTE"
	.sectionflags	@"SHF_NOTE_NV_CUINFO"
        /*0018*/ 	.short	0x0002
        /*001a*/ 	.short	0x005a
        /*001c*/ 	.short	0x0082
	.zero		2


//--------------------- .nv.info                  --------------------------
	.section	.nv.info,"",@"SHT_CUDA_INFO"
	.align	4


	//----- nvinfo : EIATTR_REGCOUNT
	.align		4
        /*0000*/ 	.byte	0x04, 0x2f
        /*0002*/ 	.short	(.L_15 - .L_14)
	.align		4
.L_14:
        /*0004*/ 	.word	index@(_ZN7cutlass13device_kernelINS_4gemm6kernel13GemmUniversalIN4cute5tupleIJiiiiEEENS1_10collective13CollectiveMmaINS1_34MainloopSm90TmaGmmaWarpSpecializedILi7ENS5_IJNS4_1CILi2EEENSA_ILi1EEESC_EEENS1_35KernelTmaWarpSpecializedCooperativeEEENS5_IJNSA_ILi256EEENSA_ILi240EEENSA_ILi64EEEEEEaNS5_IJlSC_lEEEaSK_NS4_8TiledMMAINS4_8MMA_AtomIJNS4_4SM904GMMA26MMA_64x16x32_S32S8S8_SS_TNEEEENS4_6LayoutISD_NS5_IJSC_NSA_ILi0EEESS_EEEEENS5_IJNS4_10UnderscoreESV_SV_EEEEENS4_13SM90_TMA_LOADENS4_14ComposedLayoutINS4_7SwizzleILi2ELi4ELi3EEENS4_18smem_ptr_flag_bitsILi8EEENSR_INS5_IJNSA_ILi8EEESI_EEENS5_IJSI_SC_EEEEEEEvNS4_8identityENS4_23SM90_TMA_LOAD_MULTICASTES18_vS19_EENS_8epilogue10collective6detail29Sm90TmaWarpSpecializedAdapterINS1D_15DefaultEpilogueIaSK_SK_NS1C_6thread17LinearCombinationIaLi1EiiLNS1H_9ScaleType4KindE0ELNS_15FloatRoundStyleE2EaEENS1_15EpilogueDefaultEEEEEvvEEEEvNT_6ParamsE)
        /*0008*/ 	.word	0x000000a8


	//----- nvinfo : EIATTR_FRAME_SIZE
	.align		4
.L_15:
        /*000c*/ 	.byte	0x04, 0x11
        /*000e*/ 	.short	(.L_17 - .L_16)
	.align		4
.L_16:
        /*0010*/ 	.word	index@(_ZN7cutlass13device_kernelINS_4gemm6kernel13GemmUniversalIN4cute5tupleIJiiiiEEENS1_10collective13CollectiveMmaINS1_34MainloopSm90TmaGmmaWarpSpecializedILi7ENS5_IJNS4_1CILi2EEENSA_ILi1EEESC_EEENS1_35KernelTmaWarpSpecializedCooperativeEEENS5_IJNSA_ILi256EEENSA_ILi240EEENSA_ILi64EEEEEEaNS5_IJlSC_lEEEaSK_NS4_8TiledMMAINS4_8MMA_AtomIJNS4_4SM904GMMA26MMA_64x16x32_S32S8S8_SS_TNEEEENS4_6LayoutISD_NS5_IJSC_NSA_ILi0EEESS_EEEEENS5_IJNS4_10UnderscoreESV_SV_EEEEENS4_13SM90_TMA_LOADENS4_14ComposedLayoutINS4_7SwizzleILi2ELi4ELi3EEENS4_18smem_ptr_flag_bitsILi8EEENSR_INS5_IJNSA_ILi8EEESI_EEENS5_IJSI_SC_EEEEEEEvNS4_8identityENS4_23SM90_TMA_LOAD_MULTICASTES18_vS19_EENS_8epilogue10collective6detail29Sm90TmaWarpSpecializedAdapterINS1D_15DefaultEpilogueIaSK_SK_NS1C_6thread17LinearCombinationIaLi1EiiLNS1H_9ScaleType4KindE0ELNS_15FloatRoundStyleE2EaEENS1_15EpilogueDefaultEEEEEvvEEEEvNT_6ParamsE)
        /*0014*/ 	.word	0x00000178


	//----- nvinfo : EIATTR_MIN_STACK_SIZE
	.align		4
.L_17:
        /*0018*/ 	.byte	0x04, 0x12
        /*001a*/ 	.short	(.L_19 - .L_18)
	.align		4
.L_18:
        /*001c*/ 	.word	index@(_ZN7cutlass13device_kernelINS_4gemm6kernel13GemmUniversalIN4cute5tupleIJiiiiEEENS1_10collective13CollectiveMmaINS1_34MainloopSm90TmaGmmaWarpSpecializedILi7ENS5_IJNS4_1CILi2EEENSA_ILi1EEESC_EEENS1_35KernelTmaWarpSpecializedCooperativeEEENS5_IJNSA_ILi256EEENSA_ILi240EEENSA_ILi64EEEEEEaNS5_IJlSC_lEEEaSK_NS4_8TiledMMAINS4_8MMA_AtomIJNS4_4SM904GMMA26MMA_64x16x32_S32S8S8_SS_TNEEEENS4_6LayoutISD_NS5_IJSC_NSA_ILi0EEESS_EEEEENS5_IJNS4_10UnderscoreESV_SV_EEEEENS4_13SM90_TMA_LOADENS4_14ComposedLayoutINS4_7SwizzleILi2ELi4ELi3EEENS4_18smem_ptr_flag_bitsILi8EEENSR_INS5_IJNSA_ILi8EEESI_EEENS5_IJSI_SC_EEEEEEEvNS4_8identityENS4_23SM90_TMA_LOAD_MULTICASTES18_vS19_EENS_8epilogue10collective6detail29Sm90TmaWarpSpecializedAdapterINS1D_15DefaultEpilogueIaSK_SK_NS1C_6thread17LinearCombinationIaLi1EiiLNS1H_9ScaleType4KindE0ELNS_15FloatRoundStyleE2EaEENS1_15EpilogueDefaultEEEEEvvEEEEvNT_6ParamsE)
        /*0020*/ 	.word	0x00000178
.L_19:


//--------------------- .nv.compat                --------------------------
	.section	.nv.compat,"",@"SHT_CUDA_COMPAT_INFO"
	.align	4
        /*0000*/ 	.byte	0x02, 0x09, 0x01, 0x00, 0x02, 0x02, 0x04, 0x00, 0x02, 0x05, 0x05, 0x00, 0x03, 0x07, 0x01, 0x01
        /*0010*/ 	.byte	0x02, 0x03, 0x01, 0x00, 0x02, 0x06, 0x01, 0x00, 0x04, 0x0b, 0x08, 0x00, 0x00, 0x00, 0x00, 0x00
        /*0020*/ 	.byte	0x00, 0x00, 0x00, 0x00


//--------------------- .nv.info._ZN7cutlass13device_kernelINS_4gemm6kernel13GemmUniversalIN4cute5tupleIJiiiiEEENS1_10collective13CollectiveMmaINS1_34MainloopSm90TmaGmmaWarpSpecializedILi7ENS5_IJNS4_1CILi2EEENSA_ILi1EEESC_EEENS1_35KernelTmaWarpSpecializedCooperativeEEENS5_IJNSA_ILi256EEENSA_ILi240EEENSA_ILi64EEEEEEaNS5_IJlSC_lEEEaSK_NS4_8TiledMMAINS4_8MMA_AtomIJNS4_4SM904GMMA26MMA_64x16x32_S32S8S8_SS_TNEEEENS4_6LayoutISD_NS5_IJSC_NSA_ILi0EEESS_EEEEENS5_IJNS4_10UnderscoreESV_SV_EEEEENS4_13SM90_TMA_LOADENS4_14ComposedLayoutINS4_7SwizzleILi2ELi4ELi3EEENS4_18smem_ptr_flag_bitsILi8EEENSR_INS5_IJNSA_ILi8EEESI_EEENS5_IJSI_SC_EEEEEEEvNS4_8identityENS4_23SM90_TMA_LOAD_MULTICASTES18_vS19_EENS_8epilogue10collective6detail29Sm90TmaWarpSpecializedAdapterINS1D_15DefaultEpilogueIaSK_SK_NS1C_6thread17LinearCombinationIaLi1EiiLNS1H_9ScaleType4KindE0ELNS_15FloatRoundStyleE2EaEENS1_15EpilogueDefaultEEEEEvvEEEEvNT_6ParamsE --------------------------
	.section	.nv.info._ZN7cutlass13device_kernelINS_4gemm6kernel13GemmUniversalIN4cute5tupleIJiiiiEEENS1_10collective13CollectiveMmaINS1_34MainloopSm90TmaGmmaWarpSpecializedILi7ENS5_IJNS4_1CILi2EEENSA_ILi1EEESC_EEENS1_35KernelTmaWarpSpecializedCooperativeEEENS5_IJNSA_ILi256EEENSA_ILi240EEENSA_ILi64EEEEEEaNS5_IJlSC_lEEEaSK_NS4_8TiledMMAINS4_8MMA_AtomIJNS4_4SM904GMMA26MMA_64x16x32_S32S8S8_SS_TNEEEENS4_6LayoutISD_NS5_IJSC_NSA_ILi0EEESS_EEEEENS5_IJNS4_10UnderscoreESV_SV_EEEEENS4_13SM90_TMA_LOADENS4_14ComposedLayoutINS4_7SwizzleILi2ELi4ELi3EEENS4_18smem_ptr_flag_bitsILi8EEENSR_INS5_IJNSA_ILi8EEESI_EEENS5_IJSI_SC_EEEEEEEvNS4_8identityENS4_23SM90_TMA_LOAD_MULTICASTES18_vS19_EENS_8epilogue10collective6detail29Sm90TmaWarpSpecializedAdapterINS1D_15DefaultEpilogueIaSK_SK_NS1C_6thread17LinearCombinationIaLi1EiiLNS1H_9ScaleType4KindE0ELNS_15FloatRoundStyleE2EaEENS1_15EpilogueDefaultEEEEEvvEEEEvNT_6ParamsE,"",@"SHT_CUDA_INFO"
	.sectionflags	@""
	.align	4


	//----- nvinfo : EIATTR_CUDA_API_VERSION
	.align		4
        /*0000*/ 	.byte	0x04, 0x37
        /*0002*/ 	.short	(.L_21 - .L_20)
.L_20:
        /*0004*/ 	.word	0x00000082


	//----- nvinfo : EIATTR_KPARAM_INFO
	.align		4
.L_21:
        /*0008*/ 	.byte	0x04, 0x17
        /*000a*/ 	.short	(.L_23 - .L_22)
.L_22:
        /*000c*/ 	.word	0x00000000
        /*0010*/ 	.short	0x0000
        /*0012*/ 	.short	0x0070
        /*0014*/ 	.byte	0x00, 0xf0, 0x01, 0x10


	//----- nvinfo : EIATTR_SPARSE_MMA_MASK
	.align		4
.L_23:
        /*0018*/ 	.byte	0x03, 0x50
        /*001a*/ 	.short	0x0000


	//----- nvinfo : EIATTR_MAXREG_COUNT
	.align		4
        /*001c*/ 	.byte	0x03, 0x1b
        /*001e*/ 	.short	0x00a8


	//----- nvinfo : EIATTR_NUM_BARRIERS
	.align		4
        /*0020*/ 	.byte	0x02, 0x4c
        /*0022*/ 	.byte	0x01
	.zero		1


	//----- nvinfo : EIATTR_EXTERNS
	.align		4
        /*0024*/ 	.byte	0x04, 0x0f
        /*0026*/ 	.short	(.L_25 - .L_24)


	//   ....[0]....
	.align		4
.L_24:
        /*0028*/ 	.word	index@(__assertfail)


	//----- nvinfo : EIATTR_ANNOTATIONS
	.align		4
.L_25:
        /*002c*/ 	.byte	0x04, 0x55
        /*002e*/ 	.short	(.L_27 - .L_26)


	//   ....[0]....
.L_26:
        /*0030*/ 	.word	0x00000001
        /*0034*/ 	.byte	0x50, 0x02, 0x00, 0x00, 0x01, 0x00, 0x00, 0x00, 0xc0, 0x07, 0x00, 0x00, 0x01, 0x00, 0x00, 0x00
        /* <DEDUP_REMOVED lines=122> */
        /*07e4*/ 	.byte	0xd0, 0x58, 0x01, 0x00, 0x01, 0x00, 0x00, 0x00, 0x20, 0x5f, 0x01, 0x00


	//----- nvinfo : EIATTR_MERCURY_ISA_VERSION
	.align		4
.L_27:
        /*07f0*/ 	.byte	0x03, 0x5f
        /*07f2*/ 	.short	0x0101


	//----- nvinfo : EIATTR_INT_WARP_WIDE_INSTR_OFFSETS
	.align		4
        /*07f4*/ 	.byte	0x04, 0x31
        /*07f6*/ 	.short	(.L_29 - .L_28)


	//   ....[0]....
.L_28:
        /*07f8*/ 	.word	0x000005f0


	//   ....[1]....
        /*07fc*/ 	.word	0x00000600


	//   ....[2]....
        /*0800*/ 	.word	0x00000760


	//----- nvinfo : EIATTR_COOP_GROUP_MASK_REGIDS
	.align		4
.L_29:
        /*0804*/ 	.byte	0x04, 0x29
        /*0806*/ 	.short	(.L_31 - .L_30)


	//   ....[0]....
.L_30:
        /*0808*/ 	.word	0xffffffff


	//   ....[1]....
        /*080c*/ 	.word	0xffffffff


	//   ....[2]....
        /*0810*/ 	.word	0xffffffff


	//   ....[3]....
        /*0814*/ 	.word	0xffffffff


	//   ....[4]....
        /*0818*/ 	.word	0xffffffff


	//   ....[5]....
        /*081c*/ 	.word	0xffffffff


	//----- nvinfo : EIATTR_COOP_GROUP_INSTR_OFFSETS
	.align		4
.L_31:
        /*0820*/ 	.byte	0x04, 0x28
        /*0822*/ 	.short	(.L_33 - .L_32)


	//   ....[0]....
.L_32:
        /*0824*/ 	.word	0x00000070


	//   ....[1]....
        /*0828*/ 	.word	0x00000080


	//   ....[2]....
        /*082c*/ 	.word	0x000001b0


	//   ....[3]....
        /*0830*/ 	.word	0x00000450


	//   ....[4]....
        /*0834*/ 	.word	0x000008e0


	//   ....[5]....
        /*0838*/ 	.word	0x00001610


	//----- nvinfo : EIATTR_REG_RECONFIG
	.align		4
.L_33:
        /*083c*/ 	.byte	0x01, 0x54
	.zero		2


	//----- nvinfo : EIATTR_SYSCALL_OFFSETS
	.align		4
        /*0840*/ 	.byte	0x04, 0x46
        /*0842*/ 	.short	(.L_35 - .L_34)


	//   ....[0]....
.L_34:
        /*0844*/ 	.word	0x000017e0


	//----- nvinfo : EIATTR_MBARRIER_INSTR_OFFSETS
	.align		4
.L_35:
        /*0848*/ 	.byte	0x04, 0x39
        /*084a*/ 	.short	(.L_37 - .L_36)


	//   ....[0]....
.L_36:
        /*084c*/ 	.word	0x00000340
        /*0850*/ 	.word	0x000000ff
        /*0854*/ 	.word	0x00000000
        /*0858*/ 	.short	0x0100
        /*085a*/ 	.byte	0x08
	.zero		1


	//   ....[1]....
        /*085c*/ 	.word	0x00000350
        /*0860*/ 	.word	0x000000ff
        /*0864*/ 	.word	0x00000038
        /*0868*/ 	.short	0x0100
        /*086a*/ 	.byte	0x08
	.zero		1


	//   ....[2]....
        /*086c*/ 	.word	0x00000360
        /*0870*/ 	.word	0x000000ff
        /*0874*/ 	.word	0x00000008
        /*0878*/ 	.short	0x0100
        /*087a*/ 	.byte	0x08
	.zero		1


	//   ....[3]....
        /*087c*/ 	.word	0x00000370
        /*0880*/ 	.word	0x000000ff
        /*0884*/ 	.word	0x00000040
        /*0888*/ 	.short	0x0100
        /*088a*/ 	.byte	0x08
	.zero		1


	//   ....[4]....
        /*088c*/ 	.word	0x00000380
        /*0890*/ 	.word	0x000000ff
        /*0894*/ 	.word	0x00000010
        /*0898*/ 	.short	0x0100
        /*089a*/ 	.byte	0x08
	.zero		1


	//   ....[5]....
        /*089c*/ 	.word	0x00000390
        /*08a0*/ 	.word	0x000000ff
        /*08a4*/ 	.word	0x00000048
        /*08a8*/ 	.short	0x0100
        /*08aa*/ 	.byte	0x08
	.zero		1


	//   ....[6]....
        /*08ac*/ 	.word	0x000003a0
        /*08b0*/ 	.word	0x000000ff
        /*08b4*/ 	.word	0x00000018
        /*08b8*/ 	.short	0x0100
        /*08ba*/ 	.byte	0x08
	.zero		1


	//   ....[7]....
        /*08bc*/ 	.word	0x000003b0
        /*08c0*/ 	.word	0x000000ff
        /*08c4*/ 	.word	0x00000050
        /*08c8*/ 	.short	0x0100
        /*08ca*/ 	.byte	0x08
	.zero		1


	//   ....[8]....
        /*08cc*/ 	.word	0x000003c0
        /*08d0*/ 	.word	0x000000ff
        /*08d4*/ 	.word	0x00000020
        /*08d8*/ 	.short	0x0100
        /*08da*/ 	.byte	0x08
	.zero		1


	//   ....[9]....
        /*08dc*/ 	.word	0x000003d0
        /*08e0*/ 	.word	0x000000ff
        /*08e4*/ 	.word	0x00000058
        /*08e8*/ 	.short	0x0100
        /*08ea*/ 	.byte	0x08
	.zero		1


	//   ....[10]....
        /*08ec*/ 	.word	0x000003e0
        /*08f0*/ 	.word	0x000000ff
        /*08f4*/ 	.word	0x00000028
        /*08f8*/ 	.short	0x0100
        /*08fa*/ 	.byte	0x08
	.zero		1


	//   ....[11]....
        /*08fc*/ 	.word	0x000003f0
        /*0900*/ 	.word	0x000000ff
        /*0904*/ 	.word	0x00000060
        /*0908*/ 	.short	0x0100
        /*090a*/ 	.byte	0x08
	.zero		1


	//   ....[12]....
        /*090c*/ 	.word	0x00000400
        /*0910*/ 	.word	0x000000ff
        /*0914*/ 	.word	0x00000030
        /*0918*/ 	.short	0x0100
        /*091a*/ 	.byte	0x08
	.zero		1


	//   ....[13]....
        /*091c*/ 	.word	0x00000410
        /*0920*/ 	.word	0x000000ff
        /*0924*/ 	.word	0x00000068
        /*0928*/ 	.short	0x0100
        /*092a*/ 	.byte	0x08
	.zero		1


	//   ....[14]....
        /*092c*/ 	.word	0x000007e0
        /*0930*/ 	.word	0x000000ff
        /*0934*/ 	.word	0x00000080
        /*0938*/ 	.short	0x0100
        /*093a*/ 	.byte	0x06
	.zero		1


	//   ....[15]....
        /*093c*/ 	.word	0x00000830
        /*0940*/ 	.word	0x000000ff
        /*0944*/ 	.word	0x00000088
        /*0948*/ 	.short	0x0100
        /*094a*/ 	.byte	0x06
	.zero		1


	//   ....[16]....
        /*094c*/ 	.word	0x00001920
        /*0950*/ 	.word	0x00000003
        /*0954*/ 	.word	0x00000000
        /*0958*/ 	.short	0x010a
        /*095a*/ 	.byte	0x3f
	.zero		1


	//   ....[17]....
        /*095c*/ 	.word	0x00001960
        /*0960*/ 	.word	0x00000003
        /*0964*/ 	.word	0x00000000
        /*0968*/ 	.short	0x010a
        /*096a*/ 	.byte	0x3f
	.zero		1


	//   ....[18]....
        /*096c*/ 	.word	0x00003d50
        /*0970*/ 	.word	0x00000004
        /*0974*/ 	.word	0x00000000
        /*0978*/ 	.short	0x010a
        /*097a*/ 	.byte	0x3f
	.zero		1


	//   ....[19]....
        /*097c*/ 	.word	0x00003d90
        /*0980*/ 	.word	0x00000004
        /*0984*/ 	.word	0x00000000
        /*0988*/ 	.short	0x010a
        /*098a*/ 	.byte	0x3f
	.zero		1


	//   ....[20]....
        /*098c*/ 	.word	0x00006030
        /*0990*/ 	.word	0x00000004
        /*0994*/ 	.word	0x00000000
        /*0998*/ 	.short	0x0101
        /*099a*/ 	.byte	0x3f
	.zero		1


	//   ....[21]....
        /*099c*/ 	.word	0x00006310
        /*09a0*/ 	.word	0x00000000
        /*09a4*/ 	.word	0x00000000
        /*09a8*/ 	.short	0x0101
        /*09aa*/ 	.byte	0x3f
	.zero		1


	//   ....[22]....
        /*09ac*/ 	.word	0x000153f0
        /*09b0*/ 	.word	0x00000008
        /*09b4*/ 	.word	0x00000038
        /*09b8*/ 	.short	0x010a
        /*09ba*/ 	.byte	0x3f
	.zero		1


	//   ....[23]....
        /*09bc*/ 	.word	0x000157b0
        /*09c0*/ 	.word	0x00000003
        /*09c4*/ 	.word	0x00000088
        /*09c8*/ 	.short	0x0101
        /*09ca*/ 	.byte	0x3f
	.zero		1


	//   ....[24]....
        /*09cc*/ 	.word	0x00015ff0
        /*09d0*/ 	.word	0x00000005
        /*09d4*/ 	.word	0x00000000
        /*09d8*/ 	.short	0x010a
        /*09da*/ 	.byte	0x3f
	.zero		1


	//   ....[25]....
        /*09dc*/ 	.word	0x00016080
        /*09e0*/ 	.word	0x00000007
        /*09e4*/ 	.word	0x00000000
        /*09e8*/ 	.short	0x010a
        /*09ea*/ 	.byte	0x3f
	.zero		1


	//   ....[26]....
        /*09ec*/ 	.word	0x00016110
        /*09f0*/ 	.word	0x00000007
        /*09f4*/ 	.word	0x00000000
        /*09f8*/ 	.short	0x010a
        /*09fa*/ 	.byte	0x3f
	.zero		1


	//   ....[27]....
        /*09fc*/ 	.word	0x000161a0
        /*0a00*/ 	.word	0x00000007
        /*0a04*/ 	.word	0x00000000
        /*0a08*/ 	.short	0x010a
        /*0a0a*/ 	.byte	0x3f
	.zero		1


	//   ....[28]....
        /*0a0c*/ 	.word	0x00016230
        /*0a10*/ 	.word	0x00000007
        /*0a14*/ 	.word	0x00000000
        /*0a18*/ 	.short	0x010a
        /*0a1a*/ 	.byte	0x3f
	.zero		1


	//   ....[29]....
        /*0a1c*/ 	.word	0x000162c0
        /*0a20*/ 	.word	0x00000007
        /*0a24*/ 	.word	0x00000000
        /*0a28*/ 	.short	0x010a
        /*0a2a*/ 	.byte	0x3f
	.zero		1


	//   ....[30]....
        /*0a2c*/ 	.word	0x00016350
        /*0a30*/ 	.word	0x00000003
        /*0a34*/ 	.word	0x00000000
        /*0a38*/ 	.short	0x010a
        /*0a3a*/ 	.byte	0x3f
	.zero		1


	//   ....[31]....
        /*0a3c*/ 	.word	0x000163b0
        /*0a40*/ 	.word	0x00000003
        /*0a44*/ 	.word	0x00000000
        /*0a48*/ 	.short	0x010a
        /*0a4a*/ 	.byte	0x3f
	.zero		1


	//   ....[32]....
        /*0a4c*/ 	.word	0x00016400
        /*0a50*/ 	.word	0x00000004
        /*0a54*/ 	.word	0x00000000
        /*0a58*/ 	.short	0x010a
        /*0a5a*/ 	.byte	0x3f
	.zero		1


	//   ....[33]....
        /*0a5c*/ 	.word	0x000164d0
        /*0a60*/ 	.word	0x00000008
        /*0a64*/ 	.word	0x00000038
        /*0a68*/ 	.short	0x010a
        /*0a6a*/ 	.byte	0x3f
	.zero		1


	//   ....[34]....
        /*0a6c*/ 	.word	0x000165a0
        /*0a70*/ 	.word	0x00000005
        /*0a74*/ 	.word	0x00000000
        /*0a78*/ 	.short	0x010a
        /*0a7a*/ 	.byte	0x3f
	.zero		1


	//   ....[35]....
        /*0a7c*/ 	.word	0x000165f0
        /*0a80*/ 	.word	0x00000007
        /*0a84*/ 	.word	0x00000000
        /*0a88*/ 	.short	0x010a
        /*0a8a*/ 	.byte	0x3f
	.zero		1


	//   ....[36]....
        /*0a8c*/ 	.word	0x00016640
        /*0a90*/ 	.word	0x00000007
        /*0a94*/ 	.word	0x00000000
        /*0a98*/ 	.short	0x010a
        /*0a9a*/ 	.byte	0x3f
	.zero		1


	//   ....[37]....
        /*0a9c*/ 	.word	0x00016690
        /*0aa0*/ 	.word	0x00000007
        /*0aa4*/ 	.word	0x00000000
        /*0aa8*/ 	.short	0x010a
        /*0aaa*/ 	.byte	0x3f
	.zero		1


	//   ....[38]....
        /*0aac*/ 	.word	0x000166e0
        /*0ab0*/ 	.word	0x00000007
        /*0ab4*/ 	.word	0x00000000
        /*0ab8*/ 	.short	0x010a
        /*0aba*/ 	.byte	0x3f
	.zero		1


	//   ....[39]....
        /*0abc*/ 	.word	0x00016730
        /*0ac0*/ 	.word	0x00000007
        /*0ac4*/ 	.word	0x00000000
        /*0ac8*/ 	.short	0x010a
        /*0aca*/ 	.byte	0x3f
	.zero		1


	//----- nvinfo : EIATTR_NUM_MBARRIERS
	.align		4
.L_37:
        /*0acc*/ 	.byte	0x03, 0x38
        /*0ace*/ 	.short	0x0010


	//----- nvinfo : EIATTR_EXIT_INSTR_OFFSETS
	.align		4
        /*0ad0*/ 	.byte	0x04, 0x1c
        /*0ad2*/ 	.short	(.L_39 - .L_38)


	//   ....[0]....
.L_38:
        /*0ad4*/ 	.word	0x00000b60


	//   ....[1]....
        /*0ad8*/ 	.word	0x000014d0


	//   ....[2]....
        /*0adc*/ 	.word	0x000149f0


	//   ....[3]....
        /*0ae0*/ 	.word	0x00015040


	//   ....[4]....
        /*0ae4*/ 	.word	0x000163a0


	//----- nvinfo : EIATTR_MAX_THREADS
	.align		4
.L_39:
        /*0ae8*/ 	.byte	0x04, 0x05
        /*0aea*/ 	.short	(.L_41 - .L_40)
.L_40:
        /*0aec*/ 	.word	0x00000180
        /*0af0*/ 	.word	0x00000001
        /*0af4*/ 	.word	0x00000001


	//----- nvinfo : EIATTR_CRS_STACK_SIZE
	.align		4
.L_41:
        /*0af8*/ 	.byte	0x04, 0x1e
        /*0afa*/ 	.short	(.L_43 - .L_42)
.L_42:
        /*0afc*/ 	.word	0x00000000


	//----- nvinfo : EIATTR_CBANK_PARAM_SIZE
	.align		4
.L_43:
        /*0b00*/ 	.byte	0x03, 0x19
        /*0b02*/ 	.short	0x0470


	//----- nvinfo : EIATTR_PARAM_CBANK
	.align		4
        /*0b04*/ 	.byte	0x04, 0x0a
        /*0b06*/ 	.short	(.L_45 - .L_44)
	.align		4
.L_44:
        /*0b08*/ 	.word	index@(.nv.constant0._ZN7cutlass13device_kernelINS_4gemm6kernel13GemmUniversalIN4cute5tupleIJiiiiEEENS1_10collective13CollectiveMmaINS1_34MainloopSm90TmaGmmaWarpSpecializedILi7ENS5_IJNS4_1CILi2EEENSA_ILi1EEESC_EEENS1_35KernelTmaWarpSpecializedCooperativeEEENS5_IJNSA_ILi256EEENSA_ILi240EEENSA_ILi64EEEEEEaNS5_IJlSC_lEEEaSK_NS4_8TiledMMAINS4_8MMA_AtomIJNS4_4SM904GMMA26MMA_64x16x32_S32S8S8_SS_TNEEEENS4_6LayoutISD_NS5_IJSC_NSA_ILi0EEESS_EEEEENS5_IJNS4_10UnderscoreESV_SV_EEEEENS4_13SM90_TMA_LOADENS4_14ComposedLayoutINS4_7SwizzleILi2ELi4ELi3EEENS4_18smem_ptr_flag_bitsILi8EEENSR_INS5_IJNSA_ILi8EEESI_EEENS5_IJSI_SC_EEEEEEEvNS4_8identityENS4_23SM90_TMA_LOAD_MULTICASTES18_vS19_EENS_8epilogue10collective6detail29Sm90TmaWarpSpecializedAdapterINS1D_15DefaultEpilogueIaSK_SK_NS1C_6thread17LinearCombinationIaLi1EiiLNS1H_9ScaleType4KindE0ELNS_15FloatRoundStyleE2EaEENS1_15EpilogueDefaultEEEEEvvEEEEvNT_6ParamsE)
        /*0b0c*/ 	.short	0x0210
        /*0b0e*/ 	.short	0x0470


	//----- nvinfo : EIATTR_SW_WAR
	.align		4
.L_45:
        /*0b10*/ 	.byte	0x04, 0x36
        /*0b12*/ 	.short	(.L_47 - .L_46)
.L_46:
        /*0b14*/ 	.word	0x00000008
.L_47:


//--------------------- .nv.callgraph             --------------------------
	.section	.nv.callgraph,"",@"SHT_CUDA_CALLGRAPH"
	.align	4
	.sectionentsize	8
	.align		4
        /*0000*/ 	.word	0x00000000
	.align		4
        /*0004*/ 	.word	0xffffffff
	.align		4
        /*0008*/ 	.word	index@(_ZN7cutlass13device_kernelINS_4gemm6kernel13GemmUniversalIN4cute5tupleIJiiiiEEENS1_10collective13CollectiveMmaINS1_34MainloopSm90TmaGmmaWarpSpecializedILi7ENS5_IJNS4_1CILi2EEENSA_ILi1EEESC_EEENS1_35KernelTmaWarpSpecializedCooperativeEEENS5_IJNSA_ILi256EEENSA_ILi240EEENSA_ILi64EEEEEEaNS5_IJlSC_lEEEaSK_NS4_8TiledMMAINS4_8MMA_AtomIJNS4_4SM904GMMA26MMA_64x16x32_S32S8S8_SS_TNEEEENS4_6LayoutISD_NS5_IJSC_NSA_ILi0EEESS_EEEEENS5_IJNS4_10UnderscoreESV_SV_EEEEENS4_13SM90_TMA_LOADENS4_14ComposedLayoutINS4_7SwizzleILi2ELi4ELi3EEENS4_18smem_ptr_flag_bitsILi8EEENSR_INS5_IJNSA_ILi8EEESI_EEENS5_IJSI_SC_EEEEEEEvNS4_8identityENS4_23SM90_TMA_LOAD_MULTICASTES18_vS19_EENS_8epilogue10collective6detail29Sm90TmaWarpSpecializedAdapterINS1D_15DefaultEpilogueIaSK_SK_NS1C_6thread17LinearCombinationIaLi1EiiLNS1H_9ScaleType4KindE0ELNS_15FloatRoundStyleE2EaEENS1_15EpilogueDefaultEEEEEvvEEEEvNT_6ParamsE)
	.align		4
        /*000c*/ 	.word	index@(__assertfail)
	.align		4
        /*0010*/ 	.word	0x00000000
	.align		4
        /*0014*/ 	.word	0xfffffffe
	.align		4
        /*0018*/ 	.word	0x00000000
	.align		4
        /*001c*/ 	.word	0xfffffffd
	.align		4
        /*0020*/ 	.word	0x00000000
	.align		4
        /*0024*/ 	.word	0xfffffffc


//--------------------- .nv.constant4             --------------------------
	.section	.nv.constant4,"a",@progbits
	.align	8
	.align		8
.nv.constant4:
        /*0000*/ 	.dword	__assertfail
	.align		8
        /*0008*/ 	.dword	__unnamed_1
	.align		8
        /*0010*/ 	.dword	_ZN40_INTERNAL_0b5e0982_4_k_cu_d520947e_155754cuda3std3__45__cpo5beginE
	.align		8
        /*0018*/ 	.dword	_ZN40_INTERNAL_0b5e0982_4_k_cu_d520947e_155754cuda3std3__45__cpo3endE
	.align		8
        /*0020*/ 	.dword	_ZN40_INTERNAL_0b5e0982_4_k_cu_d520947e_155754cuda3std3__45__cpo6cbeginE
	.align		8
        /*0028*/ 	.dword	_ZN40_INTERNAL_0b5e0982_4_k_cu_d520947e_155754cuda3std3__45__cpo4cendE
	.align		8
        /*0030*/ 	.dword	_ZN40_INTERNAL_0b5e0982_4_k_cu_d520947e_155754cuda3std3__442_GLOBAL__N__0b5e0982_4_k_cu_d520947e_155756ignoreE
	.align		8
        /*0038*/ 	.dword	_ZN40_INTERNAL_0b5e0982_4_k_cu_d520947e_155754cuda3std3__419piecewise_constructE
	.align		8
        /*0040*/ 	.dword	_ZN40_INTERNAL_0b5e0982_4_k_cu_d520947e_155754cuda3std3__48in_placeE
	.align		8
        /*0048*/ 	.dword	_ZN40_INTERNAL_0b5e0982_4_k_cu_d520947e_155754cuda3std6ranges3__45__cpo4swapE
	.align		8
        /*0050*/ 	.dword	_ZN40_INTERNAL_0b5e0982_4_k_cu_d520947e_155754cuda3std6ranges3__45__cpo9iter_moveE
	.align		8
        /*0058*/ 	.dword	_ZN40_INTERNAL_0b5e0982_4_k_cu_d520947e_155754cute7productE
	.align		8
        /*0060*/ 	.dword	_ZN40_INTERNAL_0b5e0982_4_k_cu_d520947e_155754cute1_E
	.align		8
        /*0068*/ 	.dword	$str$22
	.align		8
        /*0070*/ 	.dword	$str$23


//--------------------- .text._ZN7cutlass13device_kernelINS_4gemm6kernel13GemmUniversalIN4cute5tupleIJiiiiEEENS1_10collective13CollectiveMmaINS1_34MainloopSm90TmaGmmaWarpSpecializedILi7ENS5_IJNS4_1CILi2EEENSA_ILi1EEESC_EEENS1_35KernelTmaWarpSpecializedCooperativeEEENS5_IJNSA_ILi256EEENSA_ILi240EEENSA_ILi64EEEEEEaNS5_IJlSC_lEEEaSK_NS4_8TiledMMAINS4_8MMA_AtomIJNS4_4SM904GMMA26MMA_64x16x32_S32S8S8_SS_TNEEEENS4_6LayoutISD_NS5_IJSC_NSA_ILi0EEESS_EEEEENS5_IJNS4_10UnderscoreESV_SV_EEEEENS4_13SM90_TMA_LOADENS4_14ComposedLayoutINS4_7SwizzleILi2ELi4ELi3EEENS4_18smem_ptr_flag_bitsILi8EEENSR_INS5_IJNSA_ILi8EEESI_EEENS5_IJSI_SC_EEEEEEEvNS4_8identityENS4_23SM90_TMA_LOAD_MULTICASTES18_vS19_EENS_8epilogue10collective6detail29Sm90TmaWarpSpecializedAdapterINS1D_15DefaultEpilogueIaSK_SK_NS1C_6thread17LinearCombinationIaLi1EiiLNS1H_9ScaleType4KindE0ELNS_15FloatRoundStyleE2EaEENS1_15EpilogueDefaultEEEEEvvEEEEvNT_6ParamsE --------------------------
	.section	.text._ZN7cutlass13device_kernelINS_4gemm6kernel13GemmUniversalIN4cute5tupleIJiiiiEEENS1_10collective13CollectiveMmaINS1_34MainloopSm90TmaGmmaWarpSpecializedILi7ENS5_IJNS4_1CILi2EEENSA_ILi1EEESC_EEENS1_35KernelTmaWarpSpecializedCooperativeEEENS5_IJNSA_ILi256EEENSA_ILi240EEENSA_ILi64EEEEEEaNS5_IJlSC_lEEEaSK_NS4_8TiledMMAINS4_8MMA_AtomIJNS4_4SM904GMMA26MMA_64x16x32_S32S8S8_SS_TNEEEENS4_6LayoutISD_NS5_IJSC_NSA_ILi0EEESS_EEEEENS5_IJNS4_10UnderscoreESV_SV_EEEEENS4_13SM90_TMA_LOADENS4_14ComposedLayoutINS4_7SwizzleILi2ELi4ELi3EEENS4_18smem_ptr_flag_bitsILi8EEENSR_INS5_IJNSA_ILi8EEESI_EEENS5_IJSI_SC_EEEEEEEvNS4_8identityENS4_23SM90_TMA_LOAD_MULTICASTES18_vS19_EENS_8epilogue10collective6detail29Sm90TmaWarpSpecializedAdapterINS1D_15DefaultEpilogueIaSK_SK_NS1C_6thread17LinearCombinationIaLi1EiiLNS1H_9ScaleType4KindE0ELNS_15FloatRoundStyleE2EaEENS1_15EpilogueDefaultEEEEEvvEEEEvNT_6ParamsE,"ax",@progbits
	.align	128
.text._ZN7cutlass13device_kernelINS_4gemm6kernel13GemmUniversalIN4cute5tupleIJiiiiEEENS1_10collective13CollectiveMmaINS1_34MainloopSm90TmaGmmaWarpSpecializedILi7ENS5_IJNS4_1CILi2EEENSA_ILi1EEESC_EEENS1_35KernelTmaWarpSpecializedCooperativeEEENS5_IJNSA_ILi256EEENSA_ILi240EEENSA_ILi64EEEEEEaNS5_IJlSC_lEEEaSK_NS4_8TiledMMAINS4_8MMA_AtomIJNS4_4SM904GMMA26MMA_64x16x32_S32S8S8_SS_TNEEEENS4_6LayoutISD_NS5_IJSC_NSA_ILi0EEESS_EEEEENS5_IJNS4_10UnderscoreESV_SV_EEEEENS4_13SM90_TMA_LOADENS4_14ComposedLayoutINS4_7SwizzleILi2ELi4ELi3EEENS4_18smem_ptr_flag_bitsILi8EEENSR_INS5_IJNSA_ILi8EEESI_EEENS5_IJSI_SC_EEEEEEEvNS4_8identityENS4_23SM90_TMA_LOAD_MULTICASTES18_vS19_EENS_8epilogue10collective6detail29Sm90TmaWarpSpecializedAdapterINS1D_15DefaultEpilogueIaSK_SK_NS1C_6thread17LinearCombinationIaLi1EiiLNS1H_9ScaleType4KindE0ELNS_15FloatRoundStyleE2EaEENS1_15EpilogueDefaultEEEEEvvEEEEvNT_6ParamsE:
        .type           _ZN7cutlass13device_kernelINS_4gemm6kernel13GemmUniversalIN4cute5tupleIJiiiiEEENS1_10collective13CollectiveMmaINS1_34MainloopSm90TmaGmmaWarpSpecializedILi7ENS5_IJNS4_1CILi2EEENSA_ILi1EEESC_EEENS1_35KernelTmaWarpSpecializedCooperativeEEENS5_IJNSA_ILi256EEENSA_ILi240EEENSA_ILi64EEEEEEaNS5_IJlSC_lEEEaSK_NS4_8TiledMMAINS4_8MMA_AtomIJNS4_4SM904GMMA26MMA_64x16x32_S32S8S8_SS_TNEEEENS4_6LayoutISD_NS5_IJSC_NSA_ILi0EEESS_EEEEENS5_IJNS4_10UnderscoreESV_SV_EEEEENS4_13SM90_TMA_LOADENS4_14ComposedLayoutINS4_7SwizzleILi2ELi4ELi3EEENS4_18smem_ptr_flag_bitsILi8EEENSR_INS5_IJNSA_ILi8EEESI_EEENS5_IJSI_SC_EEEEEEEvNS4_8identityENS4_23SM90_TMA_LOAD_MULTICASTES18_vS19_EENS_8epilogue10collective6detail29Sm90TmaWarpSpecializedAdapterINS1D_15DefaultEpilogueIaSK_SK_NS1C_6thread17LinearCombinationIaLi1EiiLNS1H_9ScaleType4KindE0ELNS_15FloatRoundStyleE2EaEENS1_15EpilogueDefaultEEEEEvvEEEEvNT_6ParamsE,@function
        .size           _ZN7cutlass13device_kernelINS_4gemm6kernel13GemmUniversalIN4cute5tupleIJiiiiEEENS1_10collective13CollectiveMmaINS1_34MainloopSm90TmaGmmaWarpSpecializedILi7ENS5_IJNS4_1CILi2EEENSA_ILi1EEESC_EEENS1_35KernelTmaWarpSpecializedCooperativeEEENS5_IJNSA_ILi256EEENSA_ILi240EEENSA_ILi64EEEEEEaNS5_IJlSC_lEEEaSK_NS4_8TiledMMAINS4_8MMA_AtomIJNS4_4SM904GMMA26MMA_64x16x32_S32S8S8_SS_TNEEEENS4_6LayoutISD_NS5_IJSC_NSA_ILi0EEESS_EEEEENS5_IJNS4_10UnderscoreESV_SV_EEEEENS4_13SM90_TMA_LOADENS4_14ComposedLayoutINS4_7SwizzleILi2ELi4ELi3EEENS4_18smem_ptr_flag_bitsILi8EEENSR_INS5_IJNSA_ILi8EEESI_EEENS5_IJSI_SC_EEEEEEEvNS4_8identityENS4_23SM90_TMA_LOAD_MULTICASTES18_vS19_EENS_8epilogue10collective6detail29Sm90TmaWarpSpecializedAdapterINS1D_15DefaultEpilogueIaSK_SK_NS1C_6thread17LinearCombinationIaLi1EiiLNS1H_9ScaleType4KindE0ELNS_15FloatRoundStyleE2EaEENS1_15EpilogueDefaultEEEEEvvEEEEvNT_6ParamsE,(.L_x_561 - _ZN7cutlass13device_kernelINS_4gemm6kernel13GemmUniversalIN4cute5tupleIJiiiiEEENS1_10collective13CollectiveMmaINS1_34MainloopSm90TmaGmmaWarpSpecializedILi7ENS5_IJNS4_1CILi2EEENSA_ILi1EEESC_EEENS1_35KernelTmaWarpSpecializedCooperativeEEENS5_IJNSA_ILi256EEENSA_ILi240EEENSA_ILi64EEEEEEaNS5_IJlSC_lEEEaSK_NS4_8TiledMMAINS4_8MMA_AtomIJNS4_4SM904GMMA26MMA_64x16x32_S32S8S8_SS_TNEEEENS4_6LayoutISD_NS5_IJSC_NSA_ILi0EEESS_EEEEENS5_IJNS4_10UnderscoreESV_SV_EEEEENS4_13SM90_TMA_LOADENS4_14ComposedLayoutINS4_7SwizzleILi2ELi4ELi3EEENS4_18smem_ptr_flag_bitsILi8EEENSR_INS5_IJNSA_ILi8EEESI_EEENS5_IJSI_SC_EEEEEEEvNS4_8identityENS4_23SM90_TMA_LOAD_MULTICASTES18_vS19_EENS_8epilogue10collective6detail29Sm90TmaWarpSpecializedAdapterINS1D_15DefaultEpilogueIaSK_SK_NS1C_6thread17LinearCombinationIaLi1EiiLNS1H_9ScaleType4KindE0ELNS_15FloatRoundStyleE2EaEENS1_15EpilogueDefaultEEEEEvvEEEEvNT_6ParamsE)
        .other          _ZN7cutlass13device_kernelINS_4gemm6kernel13GemmUniversalIN4cute5tupleIJiiiiEEENS1_10collective13CollectiveMmaINS1_34MainloopSm90TmaGmmaWarpSpecializedILi7ENS5_IJNS4_1CILi2EEENSA_ILi1EEESC_EEENS1_35KernelTmaWarpSpecializedCooperativeEEENS5_IJNSA_ILi256EEENSA_ILi240EEENSA_ILi64EEEEEEaNS5_IJlSC_lEEEaSK_NS4_8TiledMMAINS4_8MMA_AtomIJNS4_4SM904GMMA26MMA_64x16x32_S32S8S8_SS_TNEEEENS4_6LayoutISD_NS5_IJSC_NSA_ILi0EEESS_EEEEENS5_IJNS4_10UnderscoreESV_SV_EEEEENS4_13SM90_TMA_LOADENS4_14ComposedLayoutINS4_7SwizzleILi2ELi4ELi3EEENS4_18smem_ptr_flag_bitsILi8EEENSR_INS5_IJNSA_ILi8EEESI_EEENS5_IJSI_SC_EEEEEEEvNS4_8identityENS4_23SM90_TMA_LOAD_MULTICASTES18_vS19_EENS_8epilogue10collective6detail29Sm90TmaWarpSpecializedAdapterINS1D_15DefaultEpilogueIaSK_SK_NS1C_6thread17LinearCombinationIaLi1EiiLNS1H_9ScaleType4KindE0ELNS_15FloatRoundStyleE2EaEENS1_15EpilogueDefaultEEEEEvvEEEEvNT_6ParamsE,@"STO_CUDA_ENTRY STV_DEFAULT"
_ZN7cutlass13device_kernelINS_4gemm6kernel13GemmUniversalIN4cute5tupleIJiiiiEEENS1_10collective13CollectiveMmaINS1_34MainloopSm90TmaGmmaWarpSpecializedILi7ENS5_IJNS4_1CILi2EEENSA_ILi1EEESC_EEENS1_35KernelTmaWarpSpecializedCooperativeEEENS5_IJNSA_ILi256EEENSA_ILi240EEENSA_ILi64EEEEEEaNS5_IJlSC_lEEEaSK_NS4_8TiledMMAINS4_8MMA_AtomIJNS4_4SM904GMMA26MMA_64x16x32_S32S8S8_SS_TNEEEENS4_6LayoutISD_NS5_IJSC_NSA_ILi0EEESS_EEEEENS5_IJNS4_10UnderscoreESV_SV_EEEEENS4_13SM90_TMA_LOADENS4_14ComposedLayoutINS4_7SwizzleILi2ELi4ELi3EEENS4_18smem_ptr_flag_bitsILi8EEENSR_INS5_IJNSA_ILi8EEESI_EEENS5_IJSI_SC_EEEEEEEvNS4_8identityENS4_23SM90_TMA_LOAD_MULTICASTES18_vS19_EENS_8epilogue10collective6detail29Sm90TmaWarpSpecializedAdapterINS1D_15DefaultEpilogueIaSK_SK_NS1C_6thread17LinearCombinationIaLi1EiiLNS1H_9ScaleType4KindE0ELNS_15FloatRoundStyleE2EaEENS1_15EpilogueDefaultEEEEEvvEEEEvNT_6ParamsE:
[----:B------:R-:W0:Y:S02]  /*0000*/  LDC R1, c[0x0][0x28] ;  /* 0x00000a00ff017b82 */ /* 0x000e240000000800 */
[----:B0-----:R-:W-:Y:S01]  /*0010*/  VIADD R1, R1, 0xfffffe88 ;  /* 0xfffffe8801017836 */ /* 0x001fe20000000000 */
[----:B------:R-:W0:Y:S01]  /*0020*/  S2R R4, SR_TID.X ;  /* 0x0000000000047919 */ /* 0x000e220000002100 */
[----:B------:R-:W-:Y:S01]  /*0030*/  ELECT P0, URZ, PT ;  /* 0x00000000003f782f */ /* 0x000fe20003800000 */
[----:B------:R-:W-:Y:S01]  /*0040*/  BSSY B0, `(.L_x_0) ;  /* 0x0000015000007945 */ /* 0x000fe20003800000 */
[--C-:B0-----:R-:W-:Y:S02]  /*0050*/  SHF.R.U32.HI R0, RZ, 0x5, R4.reuse ;  /* 0x00000005ff007819 */ /* 0x101fe40000011604 */
[----:B------:R-:W-:-:S03]  /*0060*/  SHF.R.U32.HI R2, RZ, 0x7, R4 ;  /* 0x00000007ff027819 */ /* 0x000fc60000011604 */
[----:B------:R-:W0:Y:S04]  /*0070*/  SHFL.IDX PT, R3, R0, RZ, 0x1f ;  /* 0x00001fff00037589 */ /* 0x000e2800000e0000 */
[----:B------:R-:W1:Y:S01]  /*0080*/  SHFL.IDX PT, R2, R2, RZ, 0x1f ;  /* 0x00001fff02027589 */ /* 0x000e6200000e0000 */
[----:B0-----:R-:W-:Y:S02]  /*0090*/  R2UR UR9, R3 ;  /* 0x00000000030972ca */ /* 0x001fe400000e0000 */
[----:B-1----:R-:W-:-:S11]  /*00a0*/  R2UR UR5, R2 ;  /* 0x00000000020572ca */ /* 0x002fd600000e0000 */
[----:B------:R-:W-:Y:S02]  /*00b0*/  USHF.R.S32.HI UR4, URZ, 0x1f, UR9 ;  /* 0x0000001f3f047899 */ /* 0x000fe40008011409 */
[----:B------:R-:W-:Y:S02]  /*00c0*/  ISETP.NE.OR P0, PT, RZ, UR9, !P0 ;  /* 0x00000009ff007c0c */ /* 0x000fe4000c705670 */
[----:B------:R-:W-:-:S04]  /*00d0*/  ULEA.HI UR4, UR4, UR9, URZ, 0x2 ;  /* 0x0000000904047291 */ /* 0x000fc8000f8f103f */
[----:B------:R-:W-:-:S04]  /*00e0*/  ULOP3.LUT UR4, UR4, 0xfffffffc, URZ, 0xc0, !UPT ;  /* 0xfffffffc04047892 */ /* 0x000fc8000f8ec03f */
[----:B------:R-:W-:-:S03]  /*00f0*/  UIADD3 UR9, UR9, -UR4, URZ ;  /* 0x8000000409097290 */ /* 0x000fc6000fffe03f */
[----:B------:R-:W-:Y:S09]  /*0100*/  @P0 BRA `(.L_x_1) ;  /* 0x0000000000200947 */ /* 0x000ff20003800000 */
[----:B------:R-:W-:Y:S02]  /*0110*/  ULDC.64 UR6, c[0x0][0x198] ;  /* 0x0000660000067ab9 */ /* 0x000fe40000000a00 */
[----:B------:R-:W-:Y:S02]  /*0120*/  UIADD3 UR10, UP0, UR6, 0xf0, URZ ;  /* 0x000000f0060a7890 */ /* 0x000fe4000ff1e03f */
[----:B------:R-:W-:Y:S02]  /*0130*/  UIADD3 UR6, UP1, UR6, 0x1f0, URZ ;  /* 0x000001f006067890 */ /* 0x000fe4000ff3e03f */
[----:B------:R-:W-:Y:S02]  /*0140*/  UIADD3.X UR11, URZ, UR7, URZ, UP0, !UPT ;  /* 0x000000073f0b7290 */ /* 0x000fe400087fe43f */
[----:B------:R-:W-:-:S07]  /*0150*/  UIADD3.X UR7, URZ, UR7, URZ, UP1, !UPT ;  /* 0x000000073f077290 */ /* 0x000fce0008ffe43f */
[----:B------:R0:W-:Y:S02]  /*0160*/  UTMACCTL.PF [UR10] ;  /* 0x000000000a0079b9 */ /* 0x0001e40008040000 */
[----:B------:R0:W-:Y:S02]  /*0170*/  UTMACCTL.PF [UR6] ;  /* 0x00000000060079b9 */ /* 0x0001e40008040000 */
[----:B0-----:R-:W-:Y:S01]  /*0180*/  NOP ;  /* 0x0000000000007918 */ /* 0x001fe20000000000 */
.L_x_1:
[----:B------:R-:W-:Y:S05]  /*0190*/  BSYNC B0 ;  /* 0x0000000000007941 */ /* 0x000fea0003800000 */
.L_x_0:
[----:B------:R-:W-:Y:S01]  /*01a0*/  UISETP.NE.AND UP0, UPT, UR9, 0x3, UPT ;  /* 0x000000030900788c */ /* 0x000fe2000bf05270 */
[----:B------:R-:W0:Y:S01]  /*01b0*/  SHFL.IDX PT, R2, R0, RZ, 0x1f ;  /* 0x00001fff00027589 */ /* 0x000e2200000e0000 */
[----:B------:R-:W-:Y:S02]  /*01c0*/  UIADD3 UR16, UR5, -0x1, URZ ;  /* 0xffffffff05107890 */ /* 0x000fe4000fffe03f */
[----:B------:R-:W-:Y:S01]  /*01d0*/  ISETP.NE.AND P1, PT, RZ, UR5, PT ;  /* 0x00000005ff007c0c */ /* 0x000fe2000bf25270 */
[----:B------:R-:W-:Y:S02]  /*01e0*/  UISETP.EQ.OR UP0, UPT, UR9, URZ, !UP0 ;  /* 0x0000003f0900728c */ /* 0x000fe4000c702670 */
[----:B------:R-:W-:Y:S02]  /*01f0*/  UISETP.GE.U32.AND UP1, UPT, UR16, 0x2, UPT ;  /* 0x000000021000788c */ /* 0x000fe4000bf26070 */
[----:B------:R-:W-:-:S04]  /*0200*/  UISETP.EQ.AND UP0, UPT, UR5, URZ, UP0 ;  /* 0x0000003f0500728c */ /* 0x000fc80008702270 */
[----:B------:R-:W-:-:S04]  /*0210*/  USEL UR4, URZ, 0x1, !UP0 ;  /* 0x000000013f047887 */ /* 0x000fc8000c000000 */
[----:B------:R-:W-:-:S06]  /*0220*/  USEL UR4, UR4, 0x2, UP1 ;  /* 0x0000000204047887 */ /* 0x000fcc0008800000 */
[----:B------:R-:W-:Y:S01]  /*0230*/  IMAD.U32 R3, RZ, RZ, UR4 ;  /* 0x00000004ff037e24 */ /* 0x000fe2000f8e00ff */
[----:B0-----:R-:W-:-:S04]  /*0240*/  ISETP.NE.AND P0, PT, R2, RZ, PT ;  /* 0x000000ff0200720c */ /* 0x001fc80003f05270 */
[----:B------:R0:W-:Y:S09]  /*0250*/  STL [R1+0x88], R3 ;  /* 0x0000880301007387 */ /* 0x0001f20000100800 */
[----:B0-----:R-:W-:Y:S05]  /*0260*/  @P0 BRA `(.L_x_2) ;  /* 0x0000000000700947 */ /* 0x001fea0003800000 */
[----:B------:R-:W0:Y:S01]  /*0270*/  S2UR UR8, SR_CgaCtaId ;  /* 0x00000000000879c3 */ /* 0x000e220000008800 */
[----:B------:R-:W-:Y:S01]  /*0280*/  UMOV UR4, 0x400 ;  /* 0x0000040000047882 */ /* 0x000fe20000000000 */
[----:B------:R-:W-:Y:S01]  /*0290*/  UMOV UR5, 0x1 ;  /* 0x0000000100057882 */ /* 0x000fe20000000000 */
[----:B------:R-:W-:Y:S01]  /*02a0*/  UMOV UR6, 0x4 ;  /* 0x0000000400067882 */ /* 0x000fe20000000000 */
[----:B------:R-:W-:Y:S01]  /*02b0*/  ELECT P0, URZ, PT ;  /* 0x00000000003f782f */ /* 0x000fe20003800000 */
[----:B------:R-:W-:-:S04]  /*02c0*/  UIADD3 UR6, -UR6, 0x100000, URZ ;  /* 0x0010000006067890 */ /* 0x000fc8000fffe13f */
[----:B------:R-:W-:Y:S02]  /*02d0*/  USHF.L.U32 UR7, UR6, 0xb, URZ ;  /* 0x0000000b06077899 */ /* 0x000fe4000800063f */
[----:B------:R-:W-:Y:S02]  /*02e0*/  USHF.L.U32 UR6, UR6, 0x1, URZ ;  /* 0x0000000106067899 */ /* 0x000fe4000800063f */
[----:B0-----:R-:W-:Y:S02]  /*02f0*/  ULEA UR8, UR8, UR4, 0x18 ;  /* 0x0000000408087291 */ /* 0x001fe4000f8ec03f */
[----:B------:R-:W-:-:S04]  /*0300*/  UIADD3 UR4, -UR5, 0x100000, URZ ;  /* 0x0010000005047890 */ /* 0x000fc8000fffe13f */
[----:B------:R-:W-:Y:S02]  /*0310*/  USHF.L.U32 UR5, UR4, 0xb, URZ ;  /* 0x0000000b04057899 */ /* 0x000fe4000800063f */
[----:B------:R-:W-:Y:S01]  /*0320*/  USHF.L.U32 UR4, UR4, 0x1, URZ ;  /* 0x0000000104047899 */ /* 0x000fe2000800063f */
[----:B------:R-:W0:Y:S11]  /*0330*/  FENCE.VIEW.ASYNC.S ;  /* 0x00000000000073c6 */ /* 0x000e360000000000 */
[----:B0-----:R0:W1:Y:S01]  /*0340*/  SYNCS.EXCH.64 URZ, [UR8], UR4 ;  /* 0x00000004083f75b2 */ /* 0x0010620008000100 */
[----:B------:R0:W2:Y:S01]  /*0350*/  SYNCS.EXCH.64 URZ, [UR8+0x38], UR6 ;  /* 0x00003806083f75b2 */ /* 0x0000a20008000100 */
[----:B------:R0:W3:Y:S01]  /*0360*/  SYNCS.EXCH.64 URZ, [UR8+0x8], UR4 ;  /* 0x00000804083f75b2 */ /* 0x0000e20008000100 */
[----:B------:R0:W4:Y:S01]  /*0370*/  SYNCS.EXCH.64 URZ, [UR8+0x40], UR6 ;  /* 0x00004006083f75b2 */ /* 0x0001220008000100 */
[----:B------:R0:W0:Y:S01]  /*0380*/  SYNCS.EXCH.64 URZ, [UR8+0x10], UR4 ;  /* 0x00001004083f75b2 */ /* 0x0000220008000100 */
        /* <DEDUP_REMOVED lines=9> */
[----:B------:R-:W-:Y:S01]  /*0420*/  NOP ;  /* 0x0000000000007918 */ /* 0x000fe20000000000 */
.L_x_2:
[----:B------:R-:W5:Y:S01]  /*0430*/  S2UR UR13, SR_CTAID.X ;  /* 0x00000000000d79c3 */ /* 0x000f620000002500 */
[----:B------:R-:W-:Y:S01]  /*0440*/  SHF.R.S32.HI R3, RZ, 0x1f, R4 ;  /* 0x0000001fff037819 */ /* 0x000fe20000011404 */
[----:B------:R1:W2:Y:S01]  /*0450*/  SHFL.IDX PT, R6, R0, RZ, 0x1f ;  /* 0x00001fff00067589 */ /* 0x0002a200000e0000 */
[----:B0-----:R-:W-:Y:S01]  /*0460*/  ULDC UR4, c[0x0][0x150] ;  /* 0x0000540000047ab9 */ /* 0x001fe20000000800 */
[----:B------:R-:W-:Y:S02]  /*0470*/  ELECT P0, URZ, PT ;  /* 0x00000000003f782f */ /* 0x000fe40003800000 */
[----:B------:R-:W-:Y:S01]  /*0480*/  LEA.HI R3, R3, R4, RZ, 0x7 ;  /* 0x0000000403037211 */ /* 0x000fe200078f38ff */
[----:B------:R-:W-:Y:S01]  /*0490*/  ULDC UR5, c[0x0][0x154] ;  /* 0x0000550000057ab9 */ /* 0x000fe20000000800 */
[----:B------:R-:W-:Y:S01]  /*04a0*/  SHF.R.S32.HI R7, RZ, 0x1f, R2 ;  /* 0x0000001fff077819 */ /* 0x000fe20000011402 */
[----:B------:R-:W0:Y:S01]  /*04b0*/  S2UR UR10, SR_CTAID.Y ;  /* 0x00000000000a79c3 */ /* 0x000e220000002600 */
[----:B------:R-:W-:Y:S01]  /*04c0*/  LOP3.LUT R3, R3, 0xffffff80, RZ, 0xc0, !PT ;  /* 0xffffff8003037812 */ /* 0x000fe200078ec0ff */
[----:B------:R-:W-:Y:S01]  /*04d0*/  ULDC UR8, c[0x0][0x144] ;  /* 0x0000510000087ab9 */ /* 0x000fe20000000800 */
[----:B------:R-:W-:Y:S01]  /*04e0*/  LEA.HI R7, R7, R2, RZ, 0x2 ;  /* 0x0000000207077211 */ /* 0x000fe200078f10ff */
[----:B------:R-:W-:Y:S01]  /*04f0*/  NOP ;  /* 0x0000000000007918 */ /* 0x000fe20000000000 */
[----:B------:R-:W-:Y:S01]  /*0500*/  NOP ;  /* 0x0000000000007918 */ /* 0x000fe20000000000 */
[----:B------:R-:W-:Y:S01]  /*0510*/  IMAD.IADD R3, R4, 0x1, -R3 ;  /* 0x0000000104037824 */ /* 0x000fe200078e0a03 */
[----:B------:R-:W-:Y:S01]  /*0520*/  LOP3.LUT R7, R7, 0x3ffffffc, RZ, 0xc0, !PT ;  /* 0x3ffffffc07077812 */ /* 0x000fe200078ec0ff */
[----:B------:R-:W-:-:S03]  /*0530*/  ULDC UR11, c[0x0][0x148] ;  /* 0x00005200000b7ab9 */ /* 0x000fc60000000800 */
[----:B------:R-:W-:Y:S01]  /*0540*/  SHF.R.S32.HI R4, RZ, 0x1f, R3 ;  /* 0x0000001fff047819 */ /* 0x000fe20000011403 */
[----:B------:R-:W-:-:S03]  /*0550*/  IMAD.IADD R2, R2, 0x1, -R7 ;  /* 0x0000000102027824 */ /* 0x000fc600078e0a07 */
[----:B------:R-:W-:Y:S02]  /*0560*/  LEA.HI R4, R4, R3, RZ, 0x3 ;  /* 0x0000000304047211 */ /* 0x000fe400078f18ff */
[----:B-----5:R-:W-:Y:S02]  /*0570*/  I2FP.F32.U32 R5, UR13 ;  /* 0x0000000d00057c45 */ /* 0x020fe40008201000 */
[--C-:B-1----:R-:W-:Y:S02]  /*0580*/  SHF.R.S32.HI R0, RZ, 0x3, R4.reuse ;  /* 0x00000003ff007819 */ /* 0x102fe40000011404 */
[----:B--2---:R-:W-:Y:S01]  /*0590*/  ISETP.NE.OR P0, PT, R6, RZ, !P0 ;  /* 0x000000ff0600720c */ /* 0x004fe20004705670 */
[----:B------:R-:W-:Y:S01]  /*05a0*/  FMUL R8, R5, UR4 ;  /* 0x0000000405087c20 */ /* 0x000fe20008400000 */
[----:B------:R-:W-:-:S04]  /*05b0*/  SHF.R.S32.HI R5, RZ, 0x1f, R4 ;  /* 0x0000001fff057819 */ /* 0x000fc80000011404 */
[----:B------:R-:W-:Y:S01]  /*05c0*/  LEA.HI R5, R5, R0, RZ, 0x2 ;  /* 0x0000000005057211 */ /* 0x000fe200078f10ff */
[----:B------:R-:W1:Y:S03]  /*05d0*/  F2I.U32.TRUNC.NTZ R8, R8 ;  /* 0x0000000800087305 */ /* 0x000e66000020f000 */
[----:B------:R-:W-:-:S03]  /*05e0*/  LOP3.LUT R5, R5, 0xfffffffc, RZ, 0xc0, !PT ;  /* 0xfffffffc05057812 */ /* 0x000fc600078ec0ff */
[----:B------:R-:W-:Y:S01]  /*05f0*/  VOTEU.ALL UP0, P0 ;  /* 0x00000000003f7886 */ /* 0x000fe20000000000 */
[----:B------:R-:W-:Y:S01]  /*0600*/  VOTEU.ALL UP1, P0 ;  /* 0x00000000003f7886 */ /* 0x000fe20000020000 */
[----:B------:R-:W-:Y:S01]  /*0610*/  IMAD.IADD R5, R0, 0x1, -R5 ;  /* 0x0000000100057824 */ /* 0x000fe200078e0a05 */
[----:B0-----:R-:W-:Y:S02]  /*0620*/  I2FP.F32.U32 R0, UR10 ;  /* 0x0000000a00007c45 */ /* 0x001fe40008201000 */
[----:B------:R-:W0:Y:S01]  /*0630*/  @!UP0 S2UR UR7, SR_CgaCtaId ;  /* 0x00000000000789c3 */ /* 0x000e220000008800 */
[----:B------:R-:W-:Y:S01]  /*0640*/  IMAD R2, R2, 0x4, R5 ;  /* 0x0000000402027824 */ /* 0x000fe200078e0205 */
[----:B------:R-:W-:Y:S01]  /*0650*/  @!UP0 UMOV UR6, 0x400 ;  /* 0x0000040000068882 */ /* 0x000fe20000000000 */
[----:B------:R-:W-:Y:S01]  /*0660*/  FMUL R4, R0, UR5 ;  /* 0x0000000500047c20 */ /* 0x000fe20008400000 */
[----:B-1----:R-:W-:Y:S02]  /*0670*/  R2UR UR4, R8 ;  /* 0x00000000080472ca */ /* 0x002fe400000e0000 */
[----:B------:R-:W-:-:S03]  /*0680*/  LEA.HI R0, R2, R2, RZ, 0x1 ;  /* 0x0000000202007211 */ /* 0x000fc600078f08ff */
[----:B------:R-:W1:Y:S01]  /*0690*/  F2I.U32.TRUNC.NTZ R4, R4 ;  /* 0x0000000400047305 */ /* 0x000e62000020f000 */
[----:B------:R-:W-:-:S05]  /*06a0*/  LOP3.LUT R5, R0, 0xfffffffe, RZ, 0xc0, !PT ;  /* 0xfffffffe00057812 */ /* 0x000fca00078ec0ff */
[----:B------:R-:W-:Y:S02]  /*06b0*/  IMAD.IADD R5, R2, 0x1, -R5 ;  /* 0x0000000102057824 */ /* 0x000fe400078e0a05 */
[----:B------:R-:W-:-:S04]  /*06c0*/  UIADD3 UR4, -UR4, URZ, URZ ;  /* 0x0000003f04047290 */ /* 0x000fc8000fffe13f */
[----:B------:R-:W-:Y:S01]  /*06d0*/  UIMAD UR8, UR8, UR4, UR13 ;  /* 0x00000004080872a4 */ /* 0x000fe2000f8e020d */
[----:B-1----:R-:W-:Y:S02]  /*06e0*/  R2UR UR12, R4 ;  /* 0x00000000040c72ca */ /* 0x002fe400000e0000 */
[----:B------:R-:W-:Y:S01]  /*06f0*/  UMOV UR4, 0x20 ;  /* 0x0000002000047882 */ /* 0x000fe20000000000 */
[----:B0-----:R-:W-:Y:S02]  /*0700*/  @!UP0 ULEA UR6, UR7, UR6, 0x18 ;  /* 0x0000000607068291 */ /* 0x001fe4000f8ec03f */
[----:B------:R-:W-:Y:S01]  /*0710*/  ISETP.NE.AND P3, PT, R5, UR8, PT ;  /* 0x0000000805007c0c */ /* 0x000fe2000bf65270 */
[----:B------:R-:W-:-:S04]  /*0720*/  @!UP0 UIADD3 UR4, -UR4, 0x100000, URZ ;  /* 0x0010000004048890 */ /* 0x000fc8000fffe13f */
[----:B------:R-:W-:Y:S02]  /*0730*/  @!UP0 USHF.L.U32 UR5, UR4, 0xb, URZ ;  /* 0x0000000b04058899 */ /* 0x000fe4000800063f */
[----:B------:R-:W-:Y:S01]  /*0740*/  @!UP0 USHF.L.U32 UR4, UR4, 0x1, URZ ;  /* 0x0000000104048899 */ /* 0x000fe2000800063f */
[C---:B------:R-:W-:Y:S01]  /*0750*/  IMAD.SHL.U32 R5, R2.reuse, 0x4, RZ ;  /* 0x0000000402057824 */ /* 0x040fe200078e00ff */
[----:B------:R-:W-:Y:S01]  /*0760*/  VOTEU.ALL UP0, P0 ;  /* 0x00000000003f7886 */ /* 0x000fe20000000000 */
[----:B------:R-:W0:Y:S01]  /*0770*/  LDC R4, c[0x0][0x140] ;  /* 0x00005000ff047b82 */ /* 0x000e220000000800 */
[----:B------:R-:W-:Y:S02]  /*0780*/  LOP3.LUT P0, RZ, R3, 0x7, RZ, 0xc0, !PT ;  /* 0x0000000703ff7812 */ /* 0x000fe4000780c0ff */
[----:B------:R-:W-:Y:S01]  /*0790*/  LOP3.LUT R9, R2, 0xc, R5, 0x78, !PT ;  /* 0x0000000c02097812 */ /* 0x000fe200078e7805 */
[----:B------:R-:W-:-:S03]  /*07a0*/  UIADD3 UR12, -UR12, URZ, URZ ;  /* 0x0000003f0c0c7290 */ /* 0x000fc6000fffe13f */
[C---:B------:R-:W-:Y:S01]  /*07b0*/  ISETP.LT.U32.AND P0, PT, R9.reuse, 0x2, !P0 ;  /* 0x000000020900780c */ /* 0x040fe20004701070 */
[----:B------:R1:W-:Y:S04]  /*07c0*/  STL [R1+0x84], R9 ;  /* 0x0000840901007387 */ /* 0x0003e80000100800 */
[----:B------:R-:W2:Y:S02]  /*07d0*/  FENCE.VIEW.ASYNC.S ;  /* 0x00000000000073c6 */ /* 0x000ea40000000000 */
[----:B--2---:R-:W2:Y:S01]  /*07e0*/  @!UP0 SYNCS.EXCH.64 URZ, [UR6+0x80], UR4 ;  /* 0x00008004063f85b2 */ /* 0x004ea20008000100 */
[----:B------:R-:W-:Y:S02]  /*07f0*/  @P3 LEA.HI R0, R9, R9, RZ, 0x1 ;  /* 0x0000000909003211 */ /* 0x000fe400078f08ff */
[----:B------:R-:W-:-:S02]  /*0800*/  SEL R3, RZ, 0x1, !P0 ;  /* 0x00000001ff037807 */ /* 0x000fc40004000000 */
[----:B------:R-:W-:Y:S02]  /*0810*/  @P3 SHF.R.S32.HI R0, RZ, 0x1, R0 ;  /* 0x00000001ff003819 */ /* 0x000fe40000011400 */
[----:B0-----:R-:W-:Y:S01]  /*0820*/  ISETP.EQ.U32.AND P2, PT, R4, 0x1, PT ;  /* 0x000000010400780c */ /* 0x001fe20003f42070 */
[----:B------:R0:W1:Y:S01]  /*0830*/  @!UP1 SYNCS.EXCH.64 URZ, [UR6+0x88], UR4 ;  /* 0x00008804063f95b2 */ /* 0x0000620008000100 */
[----:B------:R-:W-:Y:S01]  /*0840*/  NOP ;  /* 0x0000000000007918 */ /* 0x000fe20000000000 */
[----:B0-----:R-:W-:-:S06]  /*0850*/  UIMAD UR4, UR11, UR12, UR10 ;  /* 0x0000000c0b0472a4 */ /* 0x001fcc000f8e020a */
[----:B------:R-:W-:Y:S01]  /*0860*/  @P3 ISETP.NE.AND P4, PT, R0, UR4, PT ;  /* 0x0000000400003c0c */ /* 0x000fe2000bf85270 */
[----:B------:R-:W-:-:S03]  /*0870*/  IMAD.MOV.U32 R0, RZ, RZ, 0x1 ;  /* 0x00000001ff007424 */ /* 0x000fc600078e00ff */
[----:B------:R-:W-:-:S04]  /*0880*/  @P3 SEL R0, RZ, 0x1, P4 ;  /* 0x00000001ff003807 */ /* 0x000fc80002000000 */
[----:B------:R-:W-:-:S05]  /*0890*/  LOP3.LUT R0, R0, R3, RZ, 0xc0, !PT ;  /* 0x0000000300007212 */ /* 0x000fca00078ec0ff */
[----:B------:R0:W-:Y:S01]  /*08a0*/  STL [R1+0x80], R0 ;  /* 0x0000800001007387 */ /* 0x0001e20000100800 */
[----:B--2---:R-:W-:Y:S05]  /*08b0*/  @!P2 BRA `(.L_x_3) ;  /* 0x000000000008a947 */ /* 0x004fea0003800000 */
[----:B-1-34-:R-:W-:Y:S01]  /*08c0*/  UCGABAR_ARV ;  /* 0x00000000000079c7 */ /* 0x01afe20008000000 */
[----:B------:R-:W-:Y:S05]  /*08d0*/  BRA `(.L_x_4) ;  /* 0x0000000000047947 */ /* 0x000fea0003800000 */
.L_x_3:
[----:B-1-34-:R-:W-:Y:S01]  /*08e0*/  NOP ;  /* 0x0000000000007918 */ /* 0x01afe20000000000 */
.L_x_4:
[----:B------:R-:W-:Y:S01]  /*08f0*/  ULDC UR4, c[0x0][0x65c] ;  /* 0x0001970000047ab9 */ /* 0x000fe20000000800 */
[----:B------:R-:W-:Y:S01]  /*0900*/  UMOV UR5, URZ ;  /* 0x0000003f00057c82 */ /* 0x000fe20008000000 */
[----:B------:R-:W-:-:S03]  /*0910*/  UISETP.NE.AND UP0, UPT, UR4, 0x1, UPT ;  /* 0x000000010400788c */ /* 0x000fc6000bf05270 */
[----:B------:R-:W-:Y:S01]  /*0920*/  UMOV UR4, UR13 ;  /* 0x0000000d00047c82 */ /* 0x000fe20008000000 */
[----:B------:R-:W-:Y:S02]  /*0930*/  UP2UR UR15, UPR, URZ, 0x1 ;  /* 0x000000013f0f7883 */ /* 0x000fe40008000000 */
[----:B------:R-:W-:Y:S02]  /*0940*/  PLOP3.LUT P0, PT, PT, PT, UP0, 0x80, 0x0 ;  /* 0x000000000000781c */ /* 0x000fe40003f0f008 */
[----:B------:R-:W-:Y:S02]  /*0950*/  PLOP3.LUT P3, PT, PT, PT, UP0, 0x80, 0x0 ;  /* 0x000000000000781c */ /* 0x000fe40003f6f008 */
[----:B------:R-:W-:Y:S01]  /*0960*/  IMAD.U32 R6, RZ, RZ, UR15 ;  /* 0x0000000fff067e24 */ /* 0x000fe2000f8e00ff */
[----:B------:R-:W-:Y:S01]  /*0970*/  @UP0 ULDC UR14, c[0x0][0x10] ;  /* 0x00000400000e0ab9 */ /* 0x000fe20000000800 */
[----:B------:R-:W-:Y:S01]  /*0980*/  @UP0 UMOV UR6, UR10 ;  /* 0x0000000a00060c82 */ /* 0x000fe20008000000 */
[----:B------:R-:W-:Y:S01]  /*0990*/  @UP0 UMOV UR7, URZ ;  /* 0x0000003f00070c82 */ /* 0x000fe20008000000 */
[----:B------:R-:W-:Y:S01]  /*09a0*/  PLOP3.LUT P5, PT, PT, PT, UP0, 0x80, 0x0 ;  /* 0x000000000000781c */ /* 0x000fe20003faf008 */
[----:B------:R-:W-:Y:S01]  /*09b0*/  @UP0 UIMAD.WIDE.U32 UR14, UR13, UR14, UR6 ;  /* 0x0000000e0d0e02a5 */ /* 0x000fe2000f8e0006 */
[----:B------:R-:W-:Y:S01]  /*09c0*/  PLOP3.LUT P4, PT, PT, PT, UP0, 0x80, 0x0 ;  /* 0x000000000000781c */ /* 0x000fe20003f8f008 */
[----:B------:R1:W-:Y:S01]  /*09d0*/  STL [R1+0xac], R6 ;  /* 0x0000ac0601007387 */ /* 0x0003e20000100800 */
[----:B------:R-:W-:Y:S01]  /*09e0*/  @!UP0 ULDC UR7, c[0x0][0xc] ;  /* 0x0000030000078ab9 */ /* 0x000fe20000000800 */
[----:B------:R-:W-:Y:S01]  /*09f0*/  @UP0 UMOV UR6, URZ ;  /* 0x0000003f00060c82 */ /* 0x000fe20008000000 */
[----:B------:R-:W-:Y:S01]  /*0a00*/  @!UP0 UIMAD.WIDE.U32 UR4, UR10, UR7, UR4 ;  /* 0x000000070a0482a5 */ /* 0x000fe2000f8e0004 */
[----:B------:R-:W-:Y:S01]  /*0a10*/  IMAD.U32 R2, RZ, RZ, UR14 ;  /* 0x0000000eff027e24 */ /* 0x000fe2000f8e00ff */
[----:B------:R-:W-:-:S02]  /*0a20*/  @UP0 UIADD3 UR6, UR15, UR6, URZ ;  /* 0x000000060f060290 */ /* 0x000fc4000fffe03f */
[----:B------:R-:W-:Y:S02]  /*0a30*/  IMAD.U32 R3, RZ, RZ, UR15 ;  /* 0x0000000fff037e24 */ /* 0x000fe4000f8e00ff */
[----:B------:R-:W-:Y:S02]  /*0a40*/  @P0 IMAD.MOV.U32 R8, RZ, RZ, R2 ;  /* 0x000000ffff080224 */ /* 0x000fe400078e0002 */
[----:B------:R-:W-:Y:S02]  /*0a50*/  IMAD.U32 R5, RZ, RZ, UR5 ;  /* 0x00000005ff057e24 */ /* 0x000fe4000f8e00ff */
[----:B------:R-:W-:Y:S02]  /*0a60*/  IMAD.U32 R2, RZ, RZ, UR4 ;  /* 0x00000004ff027e24 */ /* 0x000fe4000f8e00ff */
[----:B------:R-:W-:Y:S02]  /*0a70*/  @P3 IMAD.U32 R7, RZ, RZ, UR6 ;  /* 0x00000006ff073e24 */ /* 0x000fe4000f8e00ff */
[----:B------:R-:W-:-:S02]  /*0a80*/  @!P5 IMAD.MOV.U32 R7, RZ, RZ, R5 ;  /* 0x000000ffff07d224 */ /* 0x000fc400078e0005 */
[----:B------:R-:W-:Y:S02]  /*0a90*/  @!P4 IMAD.MOV.U32 R8, RZ, RZ, R2 ;  /* 0x000000ffff08c224 */ /* 0x000fe400078e0002 */
[----:B------:R-:W-:Y:S01]  /*0aa0*/  IMAD.U32 R3, RZ, RZ, UR5 ;  /* 0x00000005ff037e24 */ /* 0x000fe2000f8e00ff */
[----:B------:R1:W-:Y:S01]  /*0ab0*/  STL [R1+0x90], R7 ;  /* 0x0000900701007387 */ /* 0x0003e20000100800 */
[----:B------:R-:W-:-:S03]  /*0ac0*/  IMAD.U32 R4, RZ, RZ, UR4 ;  /* 0x00000004ff047e24 */ /* 0x000fc6000f8e00ff */
[----:B------:R1:W-:Y:S01]  /*0ad0*/  STL [R1+0x94], R8 ;  /* 0x0000940801007387 */ /* 0x0003e20000100800 */
[----:B------:R-:W-:Y:S05]  /*0ae0*/  @!P2 BRA `(.L_x_5) ;  /* 0x00000000000ca947 */ /* 0x000fea0003800000 */
[----:B------:R-:W-:Y:S01]  /*0af0*/  UCGABAR_WAIT ;  /* 0x0000000000007dc7 */ /* 0x000fe20008000000 */
[----:B------:R-:W-:Y:S01]  /*0b00*/  CCTL.IVALL ;  /* 0x00000000ff00798f */ /* 0x000fe20002000000 */
[----:B------:R-:W-:Y:S05]  /*0b10*/  BRA `(.L_x_6) ;  /* 0x0000000000047947 */ /* 0x000fea0003800000 */
.L_x_5:
[----:B------:R-:W-:Y:S06]  /*0b20*/  BAR.SYNC.DEFER_BLOCKING 0x0 ;  /* 0x0000000000007b1d */ /* 0x000fec0000010000 */
.L_x_6:
[----:B------:R-:W-:Y:S05]  /*0b30*/  @!P1 BRA `(.L_x_7) ;  /* 0x0000013c00b09947 */ /* 0x000fea0003800000 */
[----:B------:R-:W-:-:S06]  /*0b40*/  UISETP.GT.U32.AND UP0, UPT, UR16, 0x1, UPT ;  /* 0x000000011000788c */ /* 0x000fcc000bf04070 */
[----:B------:R-:W-:-:S13]  /*0b50*/  PLOP3.LUT P0, PT, PT, PT, UP0, 0x80, 0x0 ;  /* 0x000000000000781c */ /* 0x000fda0003f0f008 */
[----:B------:R-:W-:Y:S05]  /*0b60*/  @P0 EXIT ;  /* 0x000000000000094d */ /* 0x000fea0003800000 */
[----:B------:R-:W-:Y:S01]  /*0b70*/  ULDC.64 UR4, c[0x0][0x650] ;  /* 0x0001940000047ab9 */ /* 0x000fe20000000a00 */
[----:B0-----:R-:W-:Y:S02]  /*0b80*/  PRMT R0, RZ, 0x7610, R0 ;  /* 0x00007610ff007816 */ /* 0x001fe40000000000 */
[----:B------:R-:W-:Y:S01]  /*0b90*/  ISETP.GE.U32.AND P0, PT, R8, UR4, PT ;  /* 0x0000000408007c0c */ /* 0x000fe2000bf06070 */
[----:B------:R-:W-:Y:S02]  /*0ba0*/  UMOV UR4, 0xffffffff ;  /* 0xffffffff00047882 */ /* 0x000fe40000000000 */
[----:B------:R-:W-:Y:S01]  /*0bb0*/  IMAD.U32 R2, RZ, RZ, UR4 ;  /* 0x00000004ff027e24 */ /* 0x000fe2000f8e00ff */
[----:B------:R-:W-:Y:S01]  /*0bc0*/  ISETP.GE.U32.AND.EX P0, PT, R7, UR5, PT, P0 ;  /* 0x0000000507007c0c */ /* 0x000fe2000bf06100 */
[----:B------:R-:W-:Y:S01]  /*0bd0*/  UMOV UR5, 0xffffffff ;  /* 0xffffffff00057882 */ /* 0x000fe20000000000 */
[----:B------:R-:W-:Y:S02]  /*0be0*/  IMAD.U32 R23, RZ, RZ, UR4 ;  /* 0x00000004ff177e24 */ /* 0x000fe4000f8e00ff */
[----:B------:R0:W-:Y:S01]  /*0bf0*/  STL [R1+0x9c], R2 ;  /* 0x00009c0201007387 */ /* 0x0001e20000100800 */
[----:B------:R-:W-:-:S08]  /*0c00*/  IMAD.U32 R22, RZ, RZ, UR5 ;  /* 0x00000005ff167e24 */ /* 0x000fd0000f8e00ff */
[----:B------:R-:W-:Y:S05]  /*0c10*/  @P0 BRA `(.L_x_8) ;  /* 0x0000000400600947 */ /* 0x000fea0003800000 */
[----:B------:R-:W-:Y:S01]  /*0c20*/  ULDC.64 UR16, c[0x0][0x628] ;  /* 0x00018a0000107ab9 */ /* 0x000fe20000000a00 */
[C---:B------:R-:W-:Y:S01]  /*0c30*/  R2UR UR19, R8.reuse ;  /* 0x00000000081372ca */ /* 0x040fe200000e0000 */
[----:B------:R-:W-:Y:S01]  /*0c40*/  ULDC UR18, c[0x0][0x630] ;  /* 0x00018c0000127ab9 */ /* 0x000fe20000000800 */
[----:B------:R-:W-:Y:S02]  /*0c50*/  ISETP.NE.U32.AND P0, PT, RZ, UR16, PT ;  /* 0x00000010ff007c0c */ /* 0x000fe4000bf05070 */
[----:B------:R-:W-:Y:S02]  /*0c60*/  R2UR UR4, R8 ;  /* 0x00000000080472ca */ /* 0x000fe400000e0000 */
[----:B------:R-:W-:Y:S02]  /*0c70*/  ISETP.NE.AND.EX P0, PT, RZ, UR17, PT, P0 ;  /* 0x00000011ff007c0c */ /* 0x000fe4000bf05300 */
[----:B------:R-:W-:-:S11]  /*0c80*/  R2UR UR5, R7 ;  /* 0x00000000070572ca */ /* 0x000fd600000e0000 */
[----:B------:R-:W-:Y:S05]  /*0c90*/  @!P0 BRA `(.L_x_9) ;  /* 0x0000000000308947 */ /* 0x000fea0003800000 */
[----:B------:R-:W-:Y:S01]  /*0ca0*/  R2UR UR4, R8 ;  /* 0x00000000080472ca */ /* 0x000fe200000e0000 */
[----:B------:R-:W-:Y:S01]  /*0cb0*/  ULDC UR9, c[0x0][0x634] ;  /* 0x00018d0000097ab9 */ /* 0x000fe20000000800 */
[----:B------:R-:W-:-:S11]  /*0cc0*/  R2UR UR13, R7 ;  /* 0x00000000070d72ca */ /* 0x000fd600000e0000 */
[----:B------:R-:W-:-:S04]  /*0cd0*/  UIADD3 UR9, UP0, UR4, UR9, URZ ;  /* 0x0000000904097290 */ /* 0x000fc8000ff1e03f */
[----:B------:R-:W-:-:S04]  /*0ce0*/  UIADD3.X UR13, URZ, UR13, URZ, UP0, !UPT ;  /* 0x0000000d3f0d7290 */ /* 0x000fc800087fe43f */
[----:B------:R-:W-:-:S04]  /*0cf0*/  UIMAD.WIDE.U32 UR4, UR13, UR16, URZ ;  /* 0x000000100d0472a5 */ /* 0x000fc8000f8e003f */
[----:B------:R-:W-:Y:S02]  /*0d00*/  UIMAD.WIDE.U32 UR6, UP0, UR9, UR17, UR4 ;  /* 0x00000011090672a5 */ /* 0x000fe4000f800004 */
[----:B------:R-:W-:Y:S02]  /*0d10*/  UIMAD.WIDE.U32 UR4, UR9, UR16, URZ ;  /* 0x00000010090472a5 */ /* 0x000fe4000f8e003f */
[----:B------:R-:W-:Y:S02]  /*0d20*/  UIADD3.X UR15, URZ, URZ, URZ, UP0, !UPT ;  /* 0x0000003f3f0f7290 */ /* 0x000fe400087fe43f */
[----:B------:R-:W-:Y:S01]  /*0d30*/  UIADD3 URZ, UP0, UR5, UR6, URZ ;  /* 0x00000006053f7290 */ /* 0x000fe2000ff1e03f */
[----:B------:R-:W-:-:S03]  /*0d40*/  UMOV UR14, UR7 ;  /* 0x00000007000e7c82 */ /* 0x000fc60008000000 */
[----:B------:R-:W-:-:S12]  /*0d50*/  UIMAD.WIDE.U32.X UR4, UR13, UR17, UR14, UP0 ;  /* 0x000000110d0472a5 */ /* 0x000fd800080e040e */
.L_x_9:
[----:B------:R-:W-:Y:S01]  /*0d60*/  R2UR UR6, R6 ;  /* 0x00000000060672ca */ /* 0x000fe200000e0000 */
[----:B------:R-:W-:Y:S01]  /*0d70*/  USHF.R.U64 UR4, UR4, UR18, UR5 ;  /* 0x0000001204047299 */ /* 0x000fe20008001205 */
[----:B------:R-:W-:Y:S01]  /*0d80*/  R2UR UR15, R7 ;  /* 0x00000000070f72ca */ /* 0x000fe200000e0000 */
[----:B------:R-:W-:Y:S01]  /*0d90*/  USHF.R.U32.HI UR5, URZ, UR18, UR5 ;  /* 0x000000123f057299 */ /* 0x000fe20008011605 */
[----:B------:R-:W-:Y:S01]  /*0da0*/  ULDC.64 UR16, c[0x0][0x620] ;  /* 0x0001880000107ab9 */ /* 0x000fe20000000a00 */
[----:B------:R-:W-:Y:S01]  /*0db0*/  UMOV UR14, UR19 ;  /* 0x00000013000e7c82 */ /* 0x000fe20008000000 */
[----:B------:R-:W-:Y:S01]  /*0dc0*/  ULDC UR13, c[0x0][0x618] ;  /* 0x00018600000d7ab9 */ /* 0x000fe20000000800 */
[----:B------:R-:W-:Y:S01]  /*0dd0*/  UIMAD UR12, UR11, UR12, UR10 ;  /* 0x0000000c0b0c72a4 */ /* 0x000fe2000f8e020a */
[----:B------:R-:W-:Y:S02]  /*0de0*/  ULDC UR19, c[0x0][0x658] ;  /* 0x0001960000137ab9 */ /* 0x000fe40000000800 */
[----:B------:R-:W-:Y:S01]  /*0df0*/  ULDC UR10, c[0x0][0x608] ;  /* 0x00018200000a7ab9 */ /* 0x000fe20000000800 */
[----:B------:R-:W-:-:S02]  /*0e00*/  UMOV UR11, 0xffffffff ;  /* 0xffffffff000b7882 */ /* 0x000fc40000000000 */
[----:B------:R-:W-:Y:S02]  /*0e10*/  UISETP.NE.AND UP1, UPT, UR6, URZ, UPT ;  /* 0x0000003f0600728c */ /* 0x000fe4000bf25270 */
[----:B------:R-:W-:Y:S01]  /*0e20*/  UIADD3 UR6, UP0, URZ, -UR4, URZ ;  /* 0x800000043f067290 */ /* 0x000fe2000ff1e03f */
[----:B------:R-:W-:Y:S01]  /*0e30*/  ULDC UR18, c[0x0][0x600] ;  /* 0x0001800000127ab9 */ /* 0x000fe20000000800 */
[----:B------:R-:W-:Y:S02]  /*0e40*/  ULDC UR20, c[0x0][0x648] ;  /* 0x0001920000147ab9 */ /* 0x000fe40000000800 */
[----:B------:R-:W-:Y:S02]  /*0e50*/  UIADD3.X UR5, URZ, ~UR5, URZ, UP0, !UPT ;  /* 0x800000053f057290 */ /* 0x000fe400087fe43f */
[----:B------:R-:W-:Y:S02]  /*0e60*/  UIMAD.WIDE.U32 UR14, UR6, UR16, UR14 ;  /* 0x00000010060e72a5 */ /* 0x000fe4000f8e000e */
[----:B------:R-:W-:-:S02]  /*0e70*/  UIMAD UR5, UR5, UR16, URZ ;  /* 0x00000010050572a4 */ /* 0x000fc4000f8e023f */
[----:B------:R-:W-:Y:S02]  /*0e80*/  UIADD3 UR16, UR18, -0x1, URZ ;  /* 0xffffffff12107890 */ /* 0x000fe4000fffe03f */
[----:B------:R-:W-:Y:S01]  /*0e90*/  UIMAD UR5, UR6, UR17, UR5 ;  /* 0x00000011060572a4 */ /* 0x000fe2000f8e0205 */
[----:B------:R-:W-:Y:S02]  /*0ea0*/  ULDC UR21, c[0x0][0x638] ;  /* 0x00018e0000157ab9 */ /* 0x000fe40000000800 */
[----:B------:R-:W-:Y:S01]  /*0eb0*/  ULDC.64 UR6, c[0x0][0x640] ;  /* 0x0001900000067ab9 */ /* 0x000fe20000000a00 */
[----:B------:R-:W-:Y:S01]  /*0ec0*/  UIADD3 UR9, UR15, UR5, URZ ;  /* 0x000000050f097290 */ /* 0x000fe2000fffe03f */
[----:B------:R-:W-:Y:S01]  /*0ed0*/  ISETP.NE.U32.AND P0, PT, RZ, UR6, PT ;  /* 0x00000006ff007c0c */ /* 0x000fe2000bf05070 */
[----:B------:R-:W-:Y:S02]  /*0ee0*/  USEL UR5, UR8, UR12, !UP1 ;  /* 0x0000000c08057287 */ /* 0x000fe4000c800000 */
[----:B------:R-:W-:Y:S01]  /*0ef0*/  USHF.R.U64 UR17, UR14, UR13, UR9 ;  /* 0x0000000d0e117299 */ /* 0x000fe20008001209 */
[----:B------:R-:W-:Y:S01]  /*0f00*/  ISETP.NE.AND.EX P0, PT, RZ, UR7, PT, P0 ;  /* 0x00000007ff007c0c */ /* 0x000fe2000bf05300 */
[----:B------:R-:W-:-:S02]  /*0f10*/  USHF.R.U32.HI UR9, URZ, UR13, UR9 ;  /* 0x0000000d3f097299 */ /* 0x000fc40008011609 */
[----:B------:R-:W-:Y:S02]  /*0f20*/  USHF.L.U32 UR8, UR11, UR19, URZ ;  /* 0x000000130b087299 */ /* 0x000fe4000800063f */
[----:B------:R-:W-:Y:S02]  /*0f30*/  USHF.R.U64 UR23, UR17, UR10, UR9 ;  /* 0x0000000a11177299 */ /* 0x000fe40008001209 */
[----:B------:R-:W-:Y:S02]  /*0f40*/  USHF.R.U32.HI UR9, URZ, UR10, UR9 ;  /* 0x0000000a3f097299 */ /* 0x000fe40008011609 */
[----:B------:R-:W-:Y:S02]  /*0f50*/  ULOP3.LUT UR14, URZ, UR8, URZ, 0x33, !UPT ;  /* 0x000000083f0e7292 */ /* 0x000fe4000f8e333f */
[----:B------:R-:W-:Y:S02]  /*0f60*/  USHF.R.U64 UR24, UR23, UR19, UR9 ;  /* 0x0000001317187299 */ /* 0x000fe40008001209 */
[----:B------:R-:W-:Y:S01]  /*0f70*/  USHF.R.U32.HI UR9, URZ, UR19, UR9 ;  /* 0x000000133f097299 */ /* 0x000fe20008011609 */
[----:B------:R-:W-:-:S04]  /*0f80*/  UMOV UR22, 0x1 ;  /* 0x0000000100167882 */ /* 0x000fc80000000000 */
[----:B------:R-:W-:Y:S01]  /*0f90*/  UMOV UR8, UR24 ;  /* 0x0000001800087c82 */ /* 0x000fe20008000000 */
[----:B------:R-:W-:Y:S06]  /*0fa0*/  @!P0 BRA `(.L_x_10) ;  /* 0x0000000000308947 */ /* 0x000fec0003800000 */
[----:B------:R-:W-:Y:S02]  /*0fb0*/  ULDC UR12, c[0x0][0x64c] ;  /* 0x00019300000c7ab9 */ /* 0x000fe40000000800 */
        /* <DEDUP_REMOVED lines=8> */
[----:B------:R-:W-:-:S07]  /*1040*/  UIMAD.WIDE.U32.X UR6, UR15, UR7, UR12, UP0 ;  /* 0x000000070f0672a5 */ /* 0x000fce00080e040c */
[----:B------:R-:W-:Y:S01]  /*1050*/  UMOV UR8, UR6 ;  /* 0x0000000600087c82 */ /* 0x000fe20008000000 */
[----:B------:R-:W-:-:S05]  /*1060*/  UMOV UR9, UR7 ;  /* 0x0000000700097c82 */ /* 0x000fca0008000000 */
.L_x_10:
[----:B------:R-:W-:Y:S01]  /*1070*/  R2UR UR6, R6 ;  /* 0x00000000060672ca */ /* 0x000fe200000e0000 */
[----:B0-----:R-:W-:Y:S01]  /*1080*/  IMAD.U32 R2, RZ, RZ, UR4 ;  /* 0x00000004ff027e24 */ /* 0x001fe2000f8e00ff */
[----:B------:R-:W-:Y:S01]  /*1090*/  USHF.R.U64 UR7, UR8, UR20, UR9 ;  /* 0x0000001408077299 */ /* 0x000fe20008001209 */
[----:B------:R-:W-:Y:S01]  /*10a0*/  IMAD.MOV.U32 R0, RZ, RZ, 0x1 ;  /* 0x00000001ff007424 */ /* 0x000fe200078e00ff */
[----:B------:R-:W-:Y:S02]  /*10b0*/  ULOP3.LUT UR14, UR23, UR14, URZ, 0xc0, !UPT ;  /* 0x0000000e170e7292 */ /* 0x000fe4000f8ec03f */
[----:B------:R2:W-:Y:S01]  /*10c0*/  STL [R1+0x9c], R2 ;  /* 0x00009c0201007387 */ /* 0x0005e20000100800 */
[----:B------:R-:W-:Y:S02]  /*10d0*/  UIADD3 UR8, -UR7, URZ, URZ ;  /* 0x0000003f07087290 */ /* 0x000fe4000fffe13f */
[----:B------:R-:W-:-:S04]  /*10e0*/  ULOP3.LUT UR16, UR17, UR16, URZ, 0xc0, !UPT ;  /* 0x0000001011107292 */ /* 0x000fc8000f8ec03f */
[----:B------:R-:W-:Y:S02]  /*10f0*/  UISETP.NE.AND UP0, UPT, UR6, URZ, UPT ;  /* 0x0000003f0600728c */ /* 0x000fe4000bf05270 */
[----:B------:R-:W-:-:S04]  /*1100*/  USHF.L.U32 UR6, UR22, UR19, URZ ;  /* 0x0000001316067299 */ /* 0x000fc8000800063f */
[----:B------:R-:W-:Y:S02]  /*1110*/  UIMAD UR14, UR6, UR7, UR14 ;  /* 0x00000007060e72a4 */ /* 0x000fe4000f8e020e */
[----:B------:R-:W-:Y:S01]  /*1120*/  UIMAD UR6, UR8, UR21, UR24 ;  /* 0x00000015080672a4 */ /* 0x000fe2000f8e0218 */
[----:B------:R-:W-:Y:S02]  /*1130*/  ULDC UR7, c[0x0][0x610] ;  /* 0x0001840000077ab9 */ /* 0x000fe40000000800 */
[----:B------:R-:W-:Y:S02]  /*1140*/  UIMAD UR5, UR14, UR7, UR5 ;  /* 0x000000070e0572a4 */ /* 0x000fe4000f8e0205 */
[----:B------:R-:W-:-:S04]  /*1150*/  UIMAD UR6, UR6, UR18, UR16 ;  /* 0x00000012060672a4 */ /* 0x000fc8000f8e0210 */
[----:B------:R-:W-:Y:S02]  /*1160*/  USEL UR7, UR6, UR5, !UP0 ;  /* 0x0000000506077287 */ /* 0x000fe4000c000000 */
[----:B------:R-:W-:-:S04]  /*1170*/  USEL UR5, UR5, UR6, !UP0 ;  /* 0x0000000605057287 */ /* 0x000fc8000c000000 */
[----:B------:R-:W-:Y:S02]  /*1180*/  IMAD.U32 R22, RZ, RZ, UR7 ;  /* 0x00000007ff167e24 */ /* 0x000fe4000f8e00ff */
[----:B--2---:R-:W-:-:S07]  /*1190*/  IMAD.U32 R23, RZ, RZ, UR5 ;  /* 0x00000005ff177e24 */ /* 0x004fce000f8e00ff */
.L_x_8:
[----:B------:R-:W-:-:S08]  /*11a0*/  NOP ;  /* 0x0000000000007918 */ /* 0x000fd00000000000 */
[----:B------:R-:W2:Y:S02]  /*11b0*/  USETMAXREG.TRY_ALLOC.CTAPOOL UP0, 0xf0 ;  /* 0x000000f0000079c8 */ /* 0x000ea40008000600 */
[----:B--2---:R-:W-:-:S13]  /*11c0*/  PLOP3.LUT P0, PT, PT, PT, UP0, 0x80, 0x0 ;  /* 0x000000000000781c */ /* 0x004fda0003f0f008 */
[----:B------:R-:W-:Y:S05]  /*11d0*/  @!P0 BRA `(.L_x_8) ;  /* 0xfffffffc00f08947 */ /* 0x000fea000383ffff */
[----:B------:R-:W-:Y:S02]  /*11e0*/  ULDC.64 UR4, c[0x0][0x598] ;  /* 0x0001660000047ab9 */ /* 0x000fe40000000a00 */
[----:B------:R-:W-:-:S04]  /*11f0*/  ISETP.NE.U32.AND P0, PT, RZ, UR4, PT ;  /* 0x00000004ff007c0c */ /* 0x000fc8000bf05070 */
[----:B------:R-:W-:-:S13]  /*1200*/  ISETP.NE.AND.EX P0, PT, RZ, UR5, PT, P0 ;  /* 0x00000005ff007c0c */ /* 0x000fda000bf05300 */
[----:B------:R-:W-:Y:S05]  /*1210*/  @!P0 BRA `(.L_x_11) ;  /* 0x0000000000248947 */ /* 0x000fea0003800000 */
[----:B0-----:R-:W0:Y:S01]  /*1220*/  LDC.64 R2, c[0x0][0x598] ;  /* 0x00016600ff027b82 */ /* 0x001e220000000a00 */
[----:B------:R-:W-:Y:S02]  /*1230*/  ULDC.64 UR4, c[0x0][0x208] ;  /* 0x0000820000047ab9 */ /* 0x000fe40000000a00 */
[----:B0-----:R-:W2:Y:S02]  /*1240*/  LDG.E.64 R2, desc[UR4][R2.64] ;  /* 0x0000000402027981 */ /* 0x001ea4000c1e1b00 */
[----:B--2---:R-:W-:-:S04]  /*1250*/  ISETP.NE.U32.AND P0, PT, R2, RZ, PT ;  /* 0x000000ff0200720c */ /* 0x004fc80003f05070 */
[----:B------:R-:W-:-:S13]  /*1260*/  ISETP.NE.AND.EX P0, PT, R3, RZ, PT, P0 ;  /* 0x000000ff0300720c */ /* 0x000fda0003f05300 */
[----:B------:R-:W-:Y:S05]  /*1270*/  @!P0 BRA `(.L_x_11) ;  /* 0x00000000000c8947 */ /* 0x000fea0003800000 */
[----:B------:R-:W-:Y:S02]  /*1280*/  ULDC.64 UR4, c[0x0][0x208] ;  /* 0x0000820000047ab9 */ /* 0x000fe40000000a00 */
[----:B------:R0:W5:Y:S01]  /*1290*/  LD.E R17, desc[UR4][R2.64] ;  /* 0x0000000402117980 */ /* 0x000162000c101900 */
[----:B------:R-:W-:Y:S05]  /*12a0*/  BRA `(.L_x_12) ;  /* 0x0000000000287947 */ /* 0x000fea0003800000 */
.L_x_11:
[----:B------:R-:W-:Y:S02]  /*12b0*/  ULDC.64 UR4, c[0x0][0x588] ;  /* 0x0001620000047ab9 */ /* 0x000fe40000000a00 */
[----:B------:R-:W-:-:S04]  /*12c0*/  ISETP.NE.U32.AND P0, PT, RZ, UR4, PT ;  /* 0x00000004ff007c0c */ /* 0x000fc8000bf05070 */
[----:B------:R-:W-:-:S13]  /*12d0*/  ISETP.NE.AND.EX P0, PT, RZ, UR5, PT, P0 ;  /* 0x00000005ff007c0c */ /* 0x000fda000bf05300 */
[----:B------:R-:W-:Y:S05]  /*12e0*/  @!P0 BRA `(.L_x_13) ;  /* 0x0000000000108947 */ /* 0x000fea0003800000 */
[----:B0-----:R-:W0:Y:S01]  /*12f0*/  LDC.64 R2, c[0x0][0x588] ;  /* 0x00016200ff027b82 */ /* 0x001e220000000a00 */
[----:B------:R-:W-:Y:S02]  /*1300*/  ULDC.64 UR4, c[0x0][0x208] ;  /* 0x0000820000047ab9 */ /* 0x000fe40000000a00 */
[----:B0-----:R2:W5:Y:S01]  /*1310*/  LDG.E R17, desc[UR4][R2.64] ;  /* 0x0000000402117981 */ /* 0x001562000c1e1900 */
[----:B------:R-:W-:Y:S05]  /*1320*/  BRA `(.L_x_12) ;  /* 0x0000000000087947 */ /* 0x000fea0003800000 */
.L_x_13:
[----:B------:R-:W-:Y:S02]  /*1330*/  ULDC UR4, c[0x0][0x580] ;  /* 0x0001600000047ab9 */ /* 0x000fe40000000800 */
[----:B------:R-:W-:-:S07]  /*1340*/  IMAD.U32 R17, RZ, RZ, UR4 ;  /* 0x00000004ff117e24 */ /* 0x000fce000f8e00ff */
.L_x_12:
[----:B------:R-:W-:Y:S02]  /*1350*/  ULDC.64 UR4, c[0x0][0x5a0] ;  /* 0x0001680000047ab9 */ /* 0x000fe40000000a00 */
[----:B------:R-:W-:-:S04]  /*1360*/  ISETP.NE.U32.AND P0, PT, RZ, UR4, PT ;  /* 0x00000004ff007c0c */ /* 0x000fc8000bf05070 */
[----:B------:R-:W-:-:S13]  /*1370*/  ISETP.NE.AND.EX P0, PT, RZ, UR5, PT, P0 ;  /* 0x00000005ff007c0c */ /* 0x000fda000bf05300 */
[----:B------:R-:W-:Y:S05]  /*1380*/  @!P0 BRA `(.L_x_14) ;  /* 0x0000000000248947 */ /* 0x000fea0003800000 */
[----:B0-2---:R-:W0:Y:S01]  /*1390*/  LDC.64 R2, c[0x0][0x5a0] ;  /* 0x00016800ff027b82 */ /* 0x005e220000000a00 */
        /* <DEDUP_REMOVED lines=8> */
.L_x_14:
[----:B------:R-:W-:Y:S02]  /*1420*/  ULDC.64 UR4, c[0x0][0x590] ;  /* 0x0001640000047ab9 */ /* 0x000fe40000000a00 */
[----:B------:R-:W-:-:S04]  /*1430*/  ISETP.NE.U32.AND P0, PT, RZ, UR4, PT ;  /* 0x00000004ff007c0c */ /* 0x000fc8000bf05070 */
[----:B------:R-:W-:-:S13]  /*1440*/  ISETP.NE.AND.EX P0, PT, RZ, UR5, PT, P0 ;  /* 0x00000005ff007c0c */ /* 0x000fda000bf05300 */
[----:B------:R-:W-:Y:S05]  /*1450*/  @!P0 BRA `(.L_x_16) ;  /* 0x0000000000108947 */ /* 0x000fea0003800000 */
[----:B------:R-:W3:Y:S01]  /*1460*/  LDC.64 R18, c[0x0][0x590] ;  /* 0x00016400ff127b82 */ /* 0x000ee20000000a00 */
[----:B------:R-:W-:Y:S02]  /*1470*/  ULDC.64 UR4, c[0x0][0x208] ;  /* 0x0000820000047ab9 */ /* 0x000fe40000000a00 */
[----:B---3--:R3:W5:Y:S01]  /*1480*/  LDG.E R18, desc[UR4][R18.64] ;  /* 0x0000000412127981 */ /* 0x008762000c1e1900 */
[----:B------:R-:W-:Y:S05]  /*1490*/  BRA `(.L_x_15) ;  /* 0x0000000000087947 */ /* 0x000fea0003800000 */
.L_x_16:
[----:B------:R-:W-:Y:S02]  /*14a0*/  ULDC UR4, c[0x0][0x584] ;  /* 0x0001610000047ab9 */ /* 0x000fe40000000800 */
[----:B------:R-:W-:-:S07]  /*14b0*/  IMAD.U32 R18, RZ, RZ, UR4 ;  /* 0x00000004ff127e24 */ /* 0x000fce000f8e00ff */
.L_x_15:
[----:B------:R-:W-:-:S13]  /*14c0*/  LOP3.LUT P0, RZ, R0, 0xff, RZ, 0xc0, !PT ;  /* 0x000000ff00ff7812 */ /* 0x000fda000780c0ff */
[----:B------:R-:W-:Y:S05]  /*14d0*/  @!P0 EXIT ;  /* 0x000000000000894d */ /* 0x000fea0003800000 */
[----:B------:R-:W-:Y:S02]  /*14e0*/  ULDC UR4, c[0x0][0x28c] ;  /* 0x0000a30000047ab9 */ /* 0x000fe40000000800 */
[----:B------:R-:W-:-:S04]  /*14f0*/  UIADD3 UR4, UR4, 0x3f, URZ ;  /* 0x0000003f04047890 */ /* 0x000fc8000fffe03f */
[----:B------:R-:W-:-:S04]  /*1500*/  USHF.R.S32.HI UR5, URZ, 0x1f, UR4 ;  /* 0x0000001f3f057899 */ /* 0x000fc80008011404 */
[----:B------:R-:W-:-:S03]  /*1510*/  ULEA.HI UR5, UR5, UR4, URZ, 0x6 ;  /* 0x0000000405057291 */ /* 0x000fc6000f8f303f */
[----:B------:R-:W-:Y:S01]  /*1520*/  UMOV UR4, URZ ;  /* 0x0000003f00047c82 */ /* 0x000fe20008000000 */
[----:B------:R-:W-:Y:S01]  /*1530*/  USHF.R.S32.HI UR6, URZ, 0x6, UR5 ;  /* 0x000000063f067899 */ /* 0x000fe20008011405 */
[----:B0-2---:R-:W-:Y:S02]  /*1540*/  IMAD.U32 R2, RZ, RZ, UR4 ;  /* 0x00000004ff027e24 */ /* 0x005fe4000f8e00ff */
[----:B------:R-:W-:Y:S02]  /*1550*/  UMOV UR5, URZ ;  /* 0x0000003f00057c82 */ /* 0x000fe40008000000 */
[----:B------:R-:W-:Y:S01]  /*1560*/  MOV R0, UR5 ;  /* 0x0000000500007c02 */ /* 0x000fe20008000f00 */
[----:B------:R-:W-:-:S05]  /*1570*/  IMAD.U32 R3, RZ, RZ, UR6 ;  /* 0x00000006ff037e24 */ /* 0x000fca000f8e00ff */
[----:B------:R0:W-:Y:S04]  /*1580*/  STL [R1+0xa8], R3 ;  /* 0x0000a80301007387 */ /* 0x0001e80000100800 */
[----:B------:R0:W-:Y:S04]  /*1590*/  STL [R1+0xa0], R0 ;  /* 0x0000a00001007387 */ /* 0x0001e80000100800 */
[----:B------:R0:W-:Y:S02]  /*15a0*/  STL [R1+0x98], R2 ;  /* 0x0000980201007387 */ /* 0x0001e40000100800 */
.L_x_520:
[----:B0-----:R-:W0:Y:S01]  /*15b0*/  S2R R0, SR_TID.X ;  /* 0x0000000000007919 */ /* 0x001e220000002100 */
[----:B------:R-:W2:Y:S01]  /*15c0*/  S2UR UR7, SR_CgaCtaId ;  /* 0x00000000000779c3 */ /* 0x000ea20000008800 */
[----:B------:R-:W-:Y:S02]  /*15d0*/  UMOV UR6, 0x400 ;  /* 0x0000040000067882 */ /* 0x000fe40000000000 */
[----:B--2---:R-:W-:Y:S01]  /*15e0*/  ULEA UR6, UR7, UR6, 0x18 ;  /* 0x0000000607067291 */ /* 0x004fe2000f8ec03f */
[----:B0-----:R-:W-:-:S04]  /*15f0*/  LOP3.LUT R0, R0, 0x80, RZ, 0xc0, !PT ;  /* 0x0000008000007812 */ /* 0x001fc800078ec0ff */
[----:B------:R-:W-:-:S06]  /*1600*/  SHF.R.U32.HI R0, RZ, 0x7, R0 ;  /* 0x00000007ff007819 */ /* 0x000fcc0000011600 */
[----:B------:R-:W0:Y:S02]  /*1610*/  SHFL.IDX PT, R0, R0, RZ, 0x1f ;  /* 0x00001fff00007589 */ /* 0x000e2400000e0000 */
[----:B0-----:R-:W-:-:S13]  /*1620*/  R2UR UR4, R0 ;  /* 0x00000000000472ca */ /* 0x001fda00000e0000 */
[----:B------:R-:W-:-:S04]  /*1630*/  ULEA.HI UR5, UR4, UR4, URZ, 0x1 ;  /* 0x0000000404057291 */ /* 0x000fc8000f8f083f */
[----:B------:R-:W-:-:S04]  /*1640*/  ULOP3.LUT UR5, UR5, 0xffffe, URZ, 0xc0, !UPT ;  /* 0x000ffffe05057892 */ /* 0x000fc8000f8ec03f */
[----:B------:R-:W-:-:S03]  /*1650*/  UIADD3 UR5, UR4, -UR5, URZ ;  /* 0x8000000504057290 */ /* 0x000fc6000fffe03f */
[----:B------:R-:W-:Y:S01]  /*1660*/  ULDC UR4, c[0x0][0x28c] ;  /* 0x0000a30000047ab9 */ /* 0x000fe20000000800 */
[----:B------:R-:W-:Y:S01]  /*1670*/  ULEA UR5, UR5, UR6, 0xc ;  /* 0x0000000605057291 */ /* 0x000fe2000f8e603f */
[----:B------:R-:W-:-:S03]  /*1680*/  ISETP.LT.AND P0, PT, RZ, UR4, PT ;  /* 0x00000004ff007c0c */ /* 0x000fc6000bf01270 */
[----:B------:R-:W-:-:S04]  /*1690*/  UIADD3 UR5, UR5, 0x180, URZ ;  /* 0x0000018005057890 */ /* 0x000fc8000fffe03f */
[----:B------:R-:W-:-:S04]  /*16a0*/  USHF.R.U32.HI UR5, URZ, 0x4, UR5 ;  /* 0x000000043f057899 */ /* 0x000fc80008011605 */
[----:B------:R-:W-:-:S04]  /*16b0*/  ULOP3.LUT UR5, UR5, 0x3fff, URZ, 0xc0, !UPT ;  /* 0x00003fff05057892 */ /* 0x000fc8000f8ec03f */
[----:B------:R-:W-:-:S06]  /*16c0*/  ULOP3.LUT UR4, UR5, 0x10000, URZ, 0xfc, !UPT ;  /* 0x0001000005047892 */ /* 0x000fcc000f8efc3f */
[----:B---3--:R-:W-:Y:S01]  /*16d0*/  IMAD.U32 R19, RZ, RZ, UR4 ;  /* 0x00000004ff137e24 */ /* 0x008fe2000f8e00ff */
[----:B----4-:R-:W-:Y:S06]  /*16e0*/  @P0 BRA `(.L_x_17) ;  /* 0x0000000000400947 */ /* 0x010fec0003800000 */
[----:B------:R-:W-:Y:S01]  /*16f0*/  MOV R0, 0x0 ;  /* 0x0000000000007802 */ /* 0x000fe20000000f00 */
[----:B------:R-:W-:Y:S01]  /*1700*/  ULDC.64 UR4, c[0x4][0x68] ;  /* 0x01001a0000047ab9 */ /* 0x000fe20000000a00 */
[----:B------:R-:W-:Y:S01]  /*1710*/  ULDC.64 UR6, c[0x4][0x8] ;  /* 0x0100020000067ab9 */ /* 0x000fe20000000a00 */
[----:B------:R-:W-:Y:S01]  /*1720*/  IMAD.U32 R4, RZ, RZ, UR4 ;  /* 0x00000004ff047e24 */ /* 0x000fe2000f8e00ff */
[----:B------:R0:W2:Y:S01]  /*1730*/  LDC.64 R2, c[0x4][R0] ;  /* 0x0100000000027b82 */ /* 0x0000a20000000a00 */
[----:B------:R-:W-:Y:S01]  /*1740*/  IMAD.U32 R5, RZ, RZ, UR5 ;  /* 0x00000005ff057e24 */ /* 0x000fe2000f8e00ff */
[----:B------:R-:W-:Y:S01]  /*1750*/  ULDC.64 UR4, c[0x4][0x70] ;  /* 0x01001c0000047ab9 */ /* 0x000fe20000000a00 */
[----:B------:R-:W-:Y:S02]  /*1760*/  IMAD.U32 R10, RZ, RZ, UR6 ;  /* 0x00000006ff0a7e24 */ /* 0x000fe4000f8e00ff */
[----:B-1----:R-:W-:Y:S02]  /*1770*/  IMAD.U32 R6, RZ, RZ, UR4 ;  /* 0x00000004ff067e24 */ /* 0x002fe4000f8e00ff */
[----:B------:R-:W-:-:S02]  /*1780*/  IMAD.U32 R7, RZ, RZ, UR5 ;  /* 0x00000005ff077e24 */ /* 0x000fc4000f8e00ff */
[----:B------:R-:W-:Y:S02]  /*1790*/  IMAD.U32 R11, RZ, RZ, UR7 ;  /* 0x00000007ff0b7e24 */ /* 0x000fe4000f8e00ff */
[----:B------:R-:W-:Y:S02]  /*17a0*/  IMAD.MOV.U32 R8, RZ, RZ, 0x1e1 ;  /* 0x000001e1ff087424 */ /* 0x000fe400078e00ff */
[----:B------:R-:W-:Y:S02]  /*17b0*/  IMAD.MOV.U32 R12, RZ, RZ, 0x1 ;  /* 0x00000001ff0c7424 */ /* 0x000fe400078e00ff */
[----:B0-----:R-:W-:-:S07]  /*17c0*/  IMAD.MOV.U32 R13, RZ, RZ, RZ ;  /* 0x000000ffff0d7224 */ /* 0x001fce00078e00ff */
[----:B------:R-:W-:-:S07]  /*17d0*/  LEPC R20, `(.L_x_17) ;  /* 0x000000001014794e */ /* 0x000fce0000000000 */
[----:B--2--5:R-:W-:Y:S05]  /*17e0*/  CALL.ABS.NOINC R2 ;  /* 0x0000000002007343 */ /* 0x024fea0003c00000 */
.L_x_17:
[----:B------:R-:W2:Y:S02]  /*17f0*/  LDL R2, [R1+0x88] ;  /* 0x0000880001027983 */ /* 0x000ea40000100800 */
[----:B--2---:R-:W-:-:S13]  /*1800*/  R2UR UR4, R2 ;  /* 0x00000000020472ca */ /* 0x004fda00000e0000 */
[----:B------:R-:W-:-:S06]  /*1810*/  ULOP3.LUT UR4, UR4, 0x1, URZ, 0xfc, !UPT ;  /* 0x0000000104047892 */ /* 0x000fcc000f8efc3f */
[----:B------:R-:W-:-:S05]  /*1820*/  IMAD.U32 R0, RZ, RZ, UR4 ;  /* 0x00000004ff007e24 */ /* 0x000fca000f8e00ff */
[----:B------:R-:W-:-:S13]  /*1830*/  ISETP.NE.AND P0, PT, R0, 0x3, PT ;  /* 0x000000030000780c */ /* 0x000fda0003f05270 */
[----:B------:R-:W-:Y:S05]  /*1840*/  @!P0 BRA `(.L_x_18) ;  /* 0x0000000000048947 */ /* 0x000fea0003800000 */
[----:B------:R-:W-:Y:S01]  /*1850*/  BPT.TRAP 0x1 ;  /* 0x000000040000795c */ /* 0x000fe20000300000 */
.L_x_18:
[----:B------:R-:W2:Y:S04]  /*1860*/  LDL R0, [R1+0xa0] ;  /* 0x0000a00001007983 */ /* 0x000ea80000100800 */
[----:B------:R-:W3:Y:S01]  /*1870*/  LDL R2, [R1+0x98] ;  /* 0x0000980001027983 */ /* 0x000ee20000100800 */
[----:B------:R-:W0:Y:S01]  /*1880*/  S2UR UR5, SR_CgaCtaId ;  /* 0x00000000000579c3 */ /* 0x000e220000008800 */
[----:B------:R-:W-:Y:S02]  /*1890*/  UMOV UR4, 0x400 ;  /* 0x0000040000047882 */ /* 0x000fe40000000000 */
[----:B0-----:R-:W-:Y:S01]  /*18a0*/  ULEA UR4, UR5, UR4, 0x18 ;  /* 0x0000000405047291 */ /* 0x001fe2000f8ec03f */
[----:B--2---:R-:W-:Y:S02]  /*18b0*/  R2UR UR6, R0 ;  /* 0x00000000000672ca */ /* 0x004fe400000e0000 */
[----:B---3--:R-:W-:-:S03]  /*18c0*/  R2UR UR7, R2 ;  /* 0x00000000020772ca */ /* 0x008fc600000e0000 */
[----:B------:R-:W-:-:S08]  /*18d0*/  IMAD.U32 R0, RZ, RZ, UR4 ;  /* 0x00000004ff007e24 */ /* 0x000fd0000f8e00ff */
[----:B------:R-:W-:Y:S02]  /*18e0*/  IMAD.U32 R2, RZ, RZ, UR6 ;  /* 0x00000006ff027e24 */ /* 0x000fe4000f8e00ff */
[----:B------:R-:W-:-:S03]  /*18f0*/  IMAD.U32 R3, RZ, RZ, UR7 ;  /* 0x00000007ff037e24 */ /* 0x000fc6000f8e00ff */
[----:B------:R-:W-:Y:S01]  /*1900*/  SHF.L.U32 R2, R2, 0x1f, RZ ;  /* 0x0000001f02027819 */ /* 0x000fe200000006ff */
[----:B------:R-:W-:-:S04]  /*1910*/  IMAD R3, R3, 0x8, R0 ;  /* 0x0000000803037824 */ /* 0x000fc800078e0200 */
[----:B------:R0:W2:Y:S01]  /*1920*/  SYNCS.PHASECHK.TRANS64.TRYWAIT P1, [R3+URZ], R2 ;  /* 0x00000002030075a7 */ /* 0x0000a2000802017f */
[----:B------:R-:W-:Y:S05]  /*1930*/  @!P0 BRA `(.L_x_19) ;  /* 0x0000000000048947 */ /* 0x000fea0003800000 */
[----:B------:R-:W-:Y:S01]  /*1940*/  BPT.TRAP 0x1 ;  /* 0x000000040000795c */ /* 0x000fe20000300000 */
.L_x_19:
[----:B--2---:R-:W-:Y:S05]  /*1950*/  @P1 BRA `(.L_x_20) ;  /* 0x0000000000081947 */ /* 0x004fea0003800000 */
[----:B------:R-:W2:Y:S02]  /*1960*/  SYNCS.PHASECHK.TRANS64.TRYWAIT P1, [R3+URZ], R2 ;  /* 0x00000002030075a7 */ /* 0x000ea4000802017f */
[----:B--2---:R-:W-:Y:S05]  /*1970*/  @!P1 BRA `(.L_x_21) ;  /* 0x00000148008c9947 */ /* 0x004fea0003800000 */
.L_x_20:
[----:B------:R-:W3:Y:S02]  /*1980*/  LDL R4, [R1+0xa8] ;  /* 0x0000a80001047983 */ /* 0x000ee40000100800 */
[----:B---3--:R-:W-:-:S13]  /*1990*/  R2UR UR5, R4 ;  /* 0x00000000040572ca */ /* 0x008fda00000e0000 */
[----:B------:R-:W-:-:S04]  /*19a0*/  UISETP.LT.AND UP0, UPT, UR5, 0x1, UPT ;  /* 0x000000010500788c */ /* 0x000fc8000bf01270 */
[----:B------:R-:W-:-:S06]  /*19b0*/  USEL UR4, UR5, 0x1, UP0 ;  /* 0x0000000105047887 */ /* 0x000fcc0008000000 */
[----:B0-2---:R-:W-:-:S05]  /*19c0*/  IMAD.U32 R2, RZ, RZ, UR4 ;  /* 0x00000004ff027e24 */ /* 0x005fca000f8e00ff */
[----:B------:R-:W-:Y:S01]  /*19d0*/  IADD3 R2, -R2, UR5, RZ ;  /* 0x0000000502027c10 */ /* 0x000fe2000fffe1ff */
[----:B------:R-:W-:Y:S05]  /*19e0*/  WARPSYNC.ALL ;  /* 0x0000000000007948 */ /* 0x000fea0003800000 */
[----:B------:R-:W-:Y:S01]  /*19f0*/  ISETP.GE.AND P1, PT, R2, 0x1, PT ;  /* 0x000000010200780c */ /* 0x000fe20003f26270 */
[----:B------:R-:W2:Y:S01]  /*1a00*/  LDL R11, [R1+0x98] ;  /* 0x00009800010b7983 */ /* 0x000ea20000100800 */
[----:B------:R-:W-:Y:S01]  /*1a10*/  R2UR UR4, R0 ;  /* 0x00000000000472ca */ /* 0x000fe200000e0000 */
[----:B------:R-:W-:Y:S01]  /*1a20*/  WARPGROUP.ARRIVE ;  /* 0x00000000000079c5 */ /* 0x000fe20000000000 */
[----:B------:R-:W-:Y:S01]  /*1a30*/  R2UR UR6, R19 ;  /* 0x00000000130672ca */ /* 0x000fe200000e0000 */
[----:B------:R-:W-:Y:S01]  /*1a40*/  UMOV UR7, 0x80000020 ;  /* 0x8000002000077882 */ /* 0x000fe20000000000 */
[----:B------:R-:W-:Y:S01]  /*1a50*/  UMOV UR19, 0x80000020 ;  /* 0x8000002000137882 */ /* 0x000fe20000000000 */
[----:B------:R-:W-:Y:S01]  /*1a60*/  UMOV UR23, 0x80000020 ;  /* 0x8000002000177882 */ /* 0x000fe20000000000 */
[----:B------:R-:W-:Y:S01]  /*1a70*/  UMOV UR15, 0x80000020 ;  /* 0x80000020000f7882 */ /* 0x000fe20000000000 */
[----:B------:R-:W-:Y:S01]  /*1a80*/  UMOV UR31, UR19 ;  /* 0x00000013001f7c82 */ /* 0x000fe20008000000 */
[----:B------:R-:W-:Y:S01]  /*1a90*/  UMOV UR27, 0x80000020 ;  /* 0x80000020001b7882 */ /* 0x000fe20000000000 */
[----:B------:R-:W-:Y:S01]  /*1aa0*/  UMOV UR35, 0x80000020 ;  /* 0x8000002000237882 */ /* 0x000fe20000000000 */
[----:B------:R-:W-:Y:S01]  /*1ab0*/  UMOV UR39, 0x80000020 ;  /* 0x8000002000277882 */ /* 0x000fe20000000000 */
[----:B------:R-:W-:Y:S01]  /*1ac0*/  UMOV UR43, 0x80000020 ;  /* 0x80000020002b7882 */ /* 0x000fe20000000000 */
[----:B------:R-:W-:Y:S01]  /*1ad0*/  UMOV UR47, 0x80000020 ;  /* 0x80000020002f7882 */ /* 0x000fe20000000000 */
[----:B------:R-:W-:Y:S01]  /*1ae0*/  UIADD3 UR4, UR4, 0x1c180, URZ ;  /* 0x0001c18004047890 */ /* 0x000fe2000fffe03f */
[----:B------:R-:W-:Y:S01]  /*1af0*/  UMOV UR59, 0x80000020 ;  /* 0x80000020003b7882 */ /* 0x000fe20000000000 */
[----:B------:R-:W-:-:S02]  /*1b00*/  UMOV UR55, 0x80000020 ;  /* 0x8000002000377882 */ /* 0x000fc40000000000 */
[----:B------:R-:W-:Y:S01]  /*1b10*/  USHF.R.U32.HI UR4, URZ, 0x4, UR4 ;  /* 0x000000043f047899 */ /* 0x000fe20008011604 */
[----:B------:R-:W-:Y:S01]  /*1b20*/  UMOV UR49, 0x80000020 ;  /* 0x8000002000317882 */ /* 0x000fe20000000000 */
[----:B------:R-:W-:Y:S02]  /*1b30*/  UMOV UR51, UR55 ;  /* 0x0000003700337c82 */ /* 0x000fe40008000000 */
[----:B------:R-:W-:-:S04]  /*1b40*/  ULOP3.LUT UR4, UR4, 0x3fff, URZ, 0xc0, !UPT ;  /* 0x00003fff04047892 */ /* 0x000fc8000f8ec03f */
[----:B------:R-:W-:Y:S01]  /*1b50*/  ULOP3.LUT UR61, UR4, 0x10000, URZ, 0xfc, !UPT ;  /* 0x00010000043d7892 */ /* 0x000fe2000f8efc3f */
[----:B--2---:R-:W-:-:S13]  /*1b60*/  R2UR UR5, R11 ;  /* 0x000000000b0572ca */ /* 0x004fda00000e0000 */
[----:B------:R-:W-:Y:S02]  /*1b70*/  ULEA UR60, UR5, UR6, 0xa ;  /* 0x00000006053c7291 */ /* 0x000fe4000f8e503f */
[----:B------:R-:W-:Y:S02]  /*1b80*/  UIMAD UR6, UR5, 0x3c0, UR61 ;  /* 0x000003c0050678a4 */ /* 0x000fe4000f8e023d */
[----:B------:R-:W-:Y:S01]  /*1b90*/  UIADD3 UR50, UR60, 0x2, URZ ;  /* 0x000000023c327890 */ /* 0x000fe2000fffe03f */
[----:B------:R-:W-:Y:S02]  /*1ba0*/  UMOV UR5, 0x80000020 ;  /* 0x8000002000057882 */ /* 0x000fe40000000000 */
[----:B------:R-:W-:Y:S01]  /*1bb0*/  UMOV UR4, UR60 ;  /* 0x0000003c00047c82 */ /* 0x000fe20008000000 */
[----:B------:R-:W-:Y:S01]  /*1bc0*/  UIADD3 UR10, UR6, 0x40, URZ ;  /* 0x00000040060a7890 */ /* 0x000fe2000fffe03f */
[----:B------:R-:W-:Y:S02]  /*1bd0*/  UMOV UR16, UR4 ;  /* 0x0000000400107c82 */ /* 0x000fe40008000000 */
[----:B------:R-:W-:Y:S01]  /*1be0*/  IGMMA.64x16x32.S8.S8 R24, gdesc[UR4], RZ, !UPT, gsb0 ;  /* 0x00600000041879f1 */ /* 0x000fe2000c0410ff */
[----:B------:R-:W-:Y:S01]  /*1bf0*/  UMOV UR17, UR5 ;  /* 0x0000000500117c82 */ /* 0x000fe20008000000 */
[----:B------:R-:W-:-:S02]  /*1c00*/  UIADD3 UR11, UR6, 0x80, URZ ;  /* 0x00000080060b7890 */ /* 0x000fc4000fffe03f */
[----:B------:R-:W-:Y:S01]  /*1c10*/  UMOV UR18, UR10 ;  /* 0x0000000a00127c82 */ /* 0x000fe20008000000 */
[----:B------:R-:W-:Y:S01]  /*1c20*/  UMOV UR20, UR4 ;  /* 0x0000000400147c82 */ /* 0x000fe20008000000 */
[----:B------:R-:W-:Y:S01]  /*1c30*/  UMOV UR21, UR5 ;  /* 0x0000000500157c82 */ /* 0x000fe20008000000 */
[----:B------:R-:W-:Y:S02]  /*1c40*/  UIADD3 UR10, UR6, 0xc0, URZ ;  /* 0x000000c0060a7890 */ /* 0x000fe4000fffe03f */
[----:B------:R-:W-:Y:S01]  /*1c50*/  UMOV UR22, UR11 ;  /* 0x0000000b00167c82 */ /* 0x000fe20008000000 */
[----:B------:R-:W-:Y:S01]  /*1c60*/  UMOV UR8, UR4 ;  /* 0x0000000400087c82 */ /* 0x000fe20008000000 */
[----:B------:R-:W-:Y:S01]  /*1c70*/  UMOV UR9, UR5 ;  /* 0x0000000500097c82 */ /* 0x000fe20008000000 */
[----:B------:R-:W-:Y:S01]  /*1c80*/  UMOV UR11, 0x80000020 ;  /* 0x80000020000b7882 */ /* 0x000fe20000000000 */
[----:B------:R-:W-:Y:S01]  /*1c90*/  UIADD3 UR14, UR6, 0x100, URZ ;  /* 0x00000100060e7890 */ /* 0x000fe2000fffe03f */
[----:B------:R-:W-:Y:S01]  /*1ca0*/  UMOV UR12, UR4 ;  /* 0x00000004000c7c82 */ /* 0x000fe20008000000 */
[----:B------:R-:W-:Y:S01]  /*1cb0*/  UMOV UR13, UR5 ;  /* 0x00000005000d7c82 */ /* 0x000fe20008000000 */
[----:B------:R-:W-:Y:S01]  /*1cc0*/  UMOV UR30, UR18 ;  /* 0x00000012001e7c82 */ /* 0x000fe20008000000 */
[----:B------:R-:W-:Y:S01]  /*1cd0*/  UIADD3 UR26, UR6, 0x1c0, URZ ;  /* 0x000001c0061a7890 */ /* 0x000fe2000fffe03f */
[----:B------:R-:W-:Y:S01]  /*1ce0*/  UMOV UR24, UR4 ;  /* 0x0000000400187c82 */ /* 0x000fe20008000000 */
[----:B------:R-:W-:Y:S01]  /*1cf0*/  UMOV UR25, UR5 ;  /* 0x0000000500197c82 */ /* 0x000fe20008000000 */
[----:B------:R-:W-:Y:S01]  /*1d00*/  UMOV UR28, UR4 ;  /* 0x00000004001c7c82 */ /* 0x000fe20008000000 */
[----:B------:R-:W-:Y:S01]  /*1d10*/  UMOV UR29, UR5 ;  /* 0x00000005001d7c82 */ /* 0x000fe20008000000 */
[----:B------:R-:W-:Y:S01]  /*1d20*/  UIADD3 UR34, UR6, 0x240, URZ ;  /* 0x0000024006227890 */ /* 0x000fe2000fffe03f */
        /* <DEDUP_REMOVED lines=18> */
[----:B------:R-:W-:-:S02]  /*1e50*/  WARPGROUP.DEPBAR.LE gsb0, 0x0 ;  /* 0x00008000000079c5 */ /* 0x000fc40000010000 */
[----:B-1----:R-:W-:Y:S02]  /*1e60*/  IMAD.MOV.U32 R6, RZ, RZ, R28 ;  /* 0x000000ffff067224 */ /* 0x002fe400078e001c */
[----:B------:R-:W-:Y:S02]  /*1e70*/  IMAD.MOV.U32 R5, RZ, RZ, R29 ;  /* 0x000000ffff057224 */ /* 0x000fe400078e001d */
[----:B------:R-:W-:Y:S02]  /*1e80*/  IMAD.MOV.U32 R4, RZ, RZ, R30 ;  /* 0x000000ffff047224 */ /* 0x000fe400078e001e */
[----:B------:R-:W-:Y:S02]  /*1e90*/  IMAD.MOV.U32 R3, RZ, RZ, R31 ;  /* 0x000000ffff037224 */ /* 0x000fe400078e001f */
[----:B------:R-:W-:Y:S01]  /*1ea0*/  WARPGROUP.ARRIVE ;  /* 0x00000000000079c5 */ /* 0x000fe20000000000 */
[----:B------:R-:W-:Y:S02]  /*1eb0*/  IMAD.MOV.U32 R10, RZ, RZ, R24 ;  /* 0x000000ffff0a7224 */ /* 0x000fe400078e0018 */
[----:B------:R-:W-:-:S02]  /*1ec0*/  IMAD.MOV.U32 R9, RZ, RZ, R25 ;  /* 0x000000ffff097224 */ /* 0x000fc400078e0019 */
[----:B------:R-:W-:Y:S01]  /*1ed0*/  IMAD.MOV.U32 R8, RZ, RZ, R26 ;  /* 0x000000ffff087224 */ /* 0x000fe200078e001a */
[----:B------:R-:W-:Y:S01]  /*1ee0*/  IGMMA.64x16x32.S8.S8 R28, gdesc[UR16], RZ, !UPT, gsb0 ;  /* 0x00600000101c79f1 */ /* 0x000fe2000c0410ff */
[----:B------:R-:W-:Y:S01]  /*1ef0*/  UIADD3 UR18, UR6, 0x140, URZ ;  /* 0x0000014006127890 */ /* 0x000fe2000fffe03f */
[----:B------:R-:W-:Y:S01]  /*1f00*/  IMAD.MOV.U32 R7, RZ, RZ, R27 ;  /* 0x000000ffff077224 */ /* 0x000fe200078e001b */
[----:B------:R-:W-:Y:S01]  /*1f10*/  UMOV UR16, UR4 ;  /* 0x0000000400107c82 */ /* 0x000fe20008000000 */
[----:B------:R-:W-:Y:S01]  /*1f20*/  UMOV UR17, UR5 ;  /* 0x0000000500117c82 */ /* 0x000fe20008000000 */
[----:B------:R-:W-:Y:S01]  /*1f30*/  UMOV UR19, 0x80000020 ;  /* 0x8000002000137882 */ /* 0x000fe20000000000 */
[----:B------:R-:W-:Y:S02]  /*1f40*/  WARPGROUP.DEPBAR.LE gsb0, 0x0 ;  /* 0x00008000000079c5 */ /* 0x000fe40000010000 */
[----:B------:R-:W-:Y:S01]  /*1f50*/  WARPGROUP.ARRIVE ;  /* 0x00000000000079c5 */ /* 0x000fe20000000000 */
[----:B------:R-:W-:Y:S01]  /*1f60*/  MOV R15, R32 ;  /* 0x00000020000f7202 */ /* 0x000fe20000000f00 */
[----:B------:R-:W-:-:S02]  /*1f70*/  IMAD.MOV.U32 R14, RZ, RZ, R33 ;  /* 0x000000ffff0e7224 */ /* 0x000fc400078e0021 */
[----:B------:R-:W-:Y:S02]  /*1f80*/  IMAD.MOV.U32 R13, RZ, RZ, R34 ;  /* 0x000000ffff0d7224 */ /* 0x000fe400078e0022 */
[----:B------:R-:W-:Y:S01]  /*1f90*/  IGMMA.64x16x32.S8.S8 R224, gdesc[UR20], RZ, !UPT, gsb0 ;  /* 0x0060000014e079f1 */ /* 0x000fe2000c0410ff */
[----:B------:R-:W-:Y:S01]  /*1fa0*/  UMOV UR20, UR4 ;  /* 0x0000000400147c82 */ /* 0x000fe20008000000 */
[----:B------:R-:W-:Y:S01]  /*1fb0*/  UMOV UR21, UR5 ;  /* 0x0000000500157c82 */ /* 0x000fe20008000000 */
[----:B------:R-:W-:Y:S01]  /*1fc0*/  IMAD.MOV.U32 R12, RZ, RZ, R35 ;  /* 0x000000ffff0c7224 */ /* 0x000fe200078e0023 */
[----:B------:R-:W-:Y:S01]  /*1fd0*/  UMOV UR4, UR48 ;  /* 0x0000003000047c82 */ /* 0x000fe20008000000 */
[----:B------:R-:W-:Y:S01]  /*1fe0*/  IMAD.MOV.U32 R25, RZ, RZ, R28 ;  /* 0x000000ffff197224 */ /* 0x000fe200078e001c */
[----:B------:R-:W-:Y:S01]  /*1ff0*/  UMOV UR5, UR49 ;  /* 0x0000003100057c82 */ /* 0x000fe20008000000 */
[----:B------:R-:W-:Y:S02]  /*2000*/  IMAD.MOV.U32 R24, RZ, RZ, R29 ;  /* 0x000000ffff187224 */ /* 0x000fe400078e001d */
[----:B------:R-:W-:-:S02]  /*2010*/  IMAD.MOV.U32 R21, RZ, RZ, R30 ;  /* 0x000000ffff157224 */ /* 0x000fc400078e001e */
[----:B------:R-:W-:Y:S01]  /*2020*/  IMAD.MOV.U32 R20, RZ, RZ, R31 ;  /* 0x000000ffff147224 */ /* 0x000fe200078e001f */
[----:B------:R-:W-:Y:S02]  /*2030*/  WARPGROUP.DEPBAR.LE gsb0, 0x0 ;  /* 0x00008000000079c5 */ /* 0x000fe40000010000 */
[----:B------:R-:W-:Y:S01]  /*2040*/  WARPGROUP.ARRIVE ;  /* 0x00000000000079c5 */ /* 0x000fe20000000000 */
[----:B------:R0:W-:Y:S04]  /*2050*/  STL.64 [R1+0xf8], R230 ;  /* 0x0000f8e601007387 */ /* 0x0001e80000100a00 */
[----:B------:R1:W-:Y:S01]  /*2060*/  STL.64 [R1+0xf0], R228 ;  /* 0x0000f0e401007387 */ /* 0x0003e20000100a00 */
[----:B------:R-:W-:Y:S01]  /*2070*/  IGMMA.64x16x32.S8.S8 R208, gdesc[UR8], RZ, !UPT, gsb0 ;  /* 0x0060000008d079f1 */ /* 0x000fe2000c0410ff */
[----:B------:R-:W-:Y:S01]  /*2080*/  UMOV UR8, UR50 ;  /* 0x0000003200087c82 */ /* 0x000fe20008000000 */
[----:B------:R-:W-:Y:S01]  /*2090*/  UMOV UR50, UR54 ;  /* 0x0000003600327c82 */ /* 0x000fe20008000000 */
[----:B------:R2:W-:Y:S01]  /*20a0*/  STL.64 [R1+0xe8], R226 ;  /* 0x0000e8e201007387 */ /* 0x0005e20000100a00 */
[----:B------:R-:W-:-:S03]  /*20b0*/  UMOV UR9, 0x80000020 ;  /* 0x8000002000097882 */ /* 0x000fc60000000000 */
[----:B------:R3:W-:Y:S01]  /*20c0*/  STL.64 [R1+0xe0], R224 ;  /* 0x0000e0e001007387 */ /* 0x0007e20000100a00 */
[----:B0-----:R-:W-:Y:S02]  /*20d0*/  IMAD.MOV.U32 R230, RZ, RZ, R13 ;  /* 0x000000ffffe67224 */ /* 0x001fe400078e000d */
[----:B------:R-:W-:Y:S02]  /*20e0*/  IMAD.MOV.U32 R231, RZ, RZ, R12 ;  /* 0x000000ffffe77224 */ /* 0x000fe400078e000c */
[----:B-1----:R-:W-:Y:S02]  /*20f0*/  IMAD.MOV.U32 R228, RZ, RZ, R15 ;  /* 0x000000ffffe47224 */ /* 0x002fe400078e000f */
[----:B------:R-:W-:Y:S01]  /*2100*/  IMAD.MOV.U32 R229, RZ, RZ, R14 ;  /* 0x000000ffffe57224 */ /* 0x000fe200078e000e */
[----:B------:R0:W-:Y:S01]  /*2110*/  STL.64 [R1+0x118], R230 ;  /* 0x000118e601007387 */ /* 0x0001e20000100a00 */
[----:B--2---:R-:W-:Y:S02]  /*2120*/  IMAD.MOV.U32 R226, RZ, RZ, R21 ;  /* 0x000000ffffe27224 */ /* 0x004fe400078e0015 */
[----:B------:R-:W-:Y:S01]  /*2130*/  IMAD.MOV.U32 R227, RZ, RZ, R20 ;  /* 0x000000ffffe37224 */ /* 0x000fe200078e0014 */
[----:B------:R1:W-:Y:S01]  /*2140*/  STL.64 [R1+0x110], R228 ;  /* 0x000110e401007387 */ /* 0x0003e20000100a00 */
[----:B---3--:R-:W-:-:S02]  /*2150*/  IMAD.MOV.U32 R224, RZ, RZ, R25 ;  /* 0x000000ffffe07224 */ /* 0x008fc400078e0019 */
[----:B------:R-:W-:Y:S01]  /*2160*/  IMAD.MOV.U32 R225, RZ, RZ, R24 ;  /* 0x000000ffffe17224 */ /* 0x000fe200078e0018 */
[----:B------:R2:W-:Y:S04]  /*2170*/  STL.64 [R1+0x108], R226 ;  /* 0x000108e201007387 */ /* 0x0005e80000100a00 */
[----:B------:R3:W-:Y:S01]  /*2180*/  STL.64 [R1+0x100], R224 ;  /* 0x000100e001007387 */ /* 0x0007e20000100a00 */
[----:B0-----:R-:W-:Y:S02]  /*2190*/  IMAD.MOV.U32 R230, RZ, RZ, R4 ;  /* 0x000000ffffe67224 */ /* 0x001fe400078e0004 */
[----:B------:R-:W-:Y:S02]  /*21a0*/  IMAD.MOV.U32 R231, RZ, RZ, R3 ;  /* 0x000000ffffe77224 */ /* 0x000fe400078e0003 */
[----:B-1----:R-:W-:-:S02]  /*21b0*/  IMAD.MOV.U32 R228, RZ, RZ, R6 ;  /* 0x000000ffffe47224 */ /* 0x002fc400078e0006 */
[----:B------:R-:W-:Y:S01]  /*21c0*/  IMAD.MOV.U32 R229, RZ, RZ, R5 ;  /* 0x000000ffffe57224 */ /* 0x000fe200078e0005 */
[----:B------:R-:W-:Y:S01]  /*21d0*/  STL.64 [R1+0x138], R230 ;  /* 0x000138e601007387 */ /* 0x000fe20000100a00 */
[----:B--2---:R-:W-:Y:S02]  /*21e0*/  IMAD.MOV.U32 R226, RZ, RZ, R8 ;  /* 0x000000ffffe27224 */ /* 0x004fe400078e0008 */
[----:B------:R-:W-:Y:S01]  /*21f0*/  IMAD.MOV.U32 R227, RZ, RZ, R7 ;  /* 0x000000ffffe37224 */ /* 0x000fe200078e0007 */
[----:B------:R0:W-:Y:S01]  /*2200*/  STL.64 [R1+0x130], R228 ;  /* 0x000130e401007387 */ /* 0x0001e20000100a00 */
[----:B---3--:R-:W-:Y:S01]  /*2210*/  IMAD.MOV.U32 R224, RZ, RZ, R10 ;  /* 0x000000ffffe07224 */ /* 0x008fe200078e000a */
[----:B------:R-:W-:Y:S01]  /*2220*/  MOV R10, UR6 ;  /* 0x00000006000a7c02 */ /* 0x000fe20008000f00 */
[----:B------:R-:W-:Y:S01]  /*2230*/  IMAD.MOV.U32 R225, RZ, RZ, R9 ;  /* 0x000000ffffe17224 */ /* 0x000fe200078e0009 */
[----:B------:R-:W-:Y:S01]  /*2240*/  MOV R9, UR7 ;  /* 0x0000000700097c02 */ /* 0x000fe20008000f00 */
[----:B------:R-:W-:Y:S01]  /*2250*/  UMOV UR7, UR49 ;  /* 0x0000003100077c82 */ /* 0x000fe20008000000 */
[----:B------:R-:W-:Y:S04]  /*2260*/  STL.64 [R1+0x128], R226 ;  /* 0x000128e201007387 */ /* 0x000fe80000100a00 */
[----:B------:R1:W-:Y:S01]  /*2270*/  STL.64 [R1+0x120], R224 ;  /* 0x000120e001007387 */ /* 0x0003e20000100a00 */
[----:B------:R-:W-:-:S02]  /*2280*/  WARPGROUP.DEPBAR.LE gsb0, 0x0 ;  /* 0x00008000000079c5 */ /* 0x000fc40000010000 */
[----:B------:R-:W-:-:S06]  /*2290*/  WARPGROUP.ARRIVE ;  /* 0x00000000000079c5 */ /* 0x000fcc0000000000 */
[----:B------:R-:W-:Y:S01]  /*22a0*/  IGMMA.64x16x32.S8.S8 R192, gdesc[UR12], RZ, !UPT, gsb0 ;  /* 0x006000000cc079f1 */ /* 0x000fe2000c0410ff */
[----:B------:R-:W-:Y:S01]  /*22b0*/  UMOV UR12, UR22 ;  /* 0x00000016000c7c82 */ /* 0x000fe20008000000 */
[----:B------:R-:W-:Y:S01]  /*22c0*/  UIADD3 UR22, UR6, 0x180, URZ ;  /* 0x0000018006167890 */ /* 0x000fe2000fffe03f */
[----:B------:R-:W-:Y:S01]  /*22d0*/  UMOV UR13, UR23 ;  /* 0x00000017000d7c82 */ /* 0x000fe20008000000 */
[----:B------:R-:W-:Y:S01]  /*22e0*/  UMOV UR23, 0x80000020 ;  /* 0x8000002000177882 */ /* 0x000fe20000000000 */
[----:B------:R-:W-:Y:S02]  /*22f0*/  WARPGROUP.DEPBAR.LE gsb0, 0x0 ;  /* 0x00008000000079c5 */ /* 0x000fe40000010000 */
[----:B------:R-:W-:-:S06]  /*2300*/  WARPGROUP.ARRIVE ;  /* 0x00000000000079c5 */ /* 0x000fcc0000000000 */
[----:B------:R-:W-:Y:S01]  /*2310*/  IGMMA.64x16x32.S8.S8 R176, gdesc[UR16], RZ, !UPT, gsb0 ;  /* 0x0060000010b079f1 */ /* 0x000fe2000c0410ff */
[----:B------:R-:W-:Y:S01]  /*2320*/  UMOV UR16, UR48 ;  /* 0x0000003000107c82 */ /* 0x000fe20008000000 */
[----:B------:R-:W-:Y:S01]  /*2330*/  UMOV UR17, UR49 ;  /* 0x0000003100117c82 */ /* 0x000fe20008000000 */
[----:B------:R-:W-:Y:S02]  /*2340*/  WARPGROUP.DEPBAR.LE gsb0, 0x0 ;  /* 0x00008000000079c5 */ /* 0x000fe40000010000 */
[----:B------:R-:W-:-:S06]  /*2350*/  WARPGROUP.ARRIVE ;  /* 0x00000000000079c5 */ /* 0x000fcc0000000000 */
[----:B------:R-:W-:Y:S01]  /*2360*/  IGMMA.64x16x32.S8.S8 R160, gdesc[UR20], RZ, !UPT, gsb0 ;  /* 0x0060000014a079f1 */ /* 0x000fe2000c0410ff */
[----:B------:R-:W-:Y:S01]  /*2370*/  UMOV UR20, UR30 ;  /* 0x0000001e00147c82 */ /* 0x000fe20008000000 */
[----:B------:R-:W-:Y:S01]  /*2380*/  UIADD3 UR30, UR6, 0x200, URZ ;  /* 0x00000200061e7890 */ /* 0x000fe2000fffe03f */
[----:B------:R-:W-:Y:S01]  /*2390*/  UMOV UR21, UR31 ;  /* 0x0000001f00157c82 */ /* 0x000fe20008000000 */
[----:B------:R-:W-:Y:S01]  /*23a0*/  UMOV UR31, 0x80000020 ;  /* 0x80000020001f7882 */ /* 0x000fe20000000000 */
[----:B------:R-:W-:Y:S01]  /*23b0*/  UMOV UR6, UR48 ;  /* 0x0000003000067c82 */ /* 0x000fe20008000000 */
        /* <DEDUP_REMOVED lines=40> */
[----:B------:R-:W-:Y:S01]  /*2640*/  UMOV UR54, UR12 ;  /* 0x0000000c00367c82 */ /* 0x000fe20008000000 */
[----:B------:R-:W-:Y:S01]  /*2650*/  UMOV UR55, UR13 ;  /* 0x0000000d00377c82 */ /* 0x000fe20008000000 */
[----:B------:R-:W-:Y:S01]  /*2660*/  UMOV UR12, UR8 ;  /* 0x00000008000c7c82 */ /* 0x000fe20008000000 */
[----:B------:R-:W-:Y:S01]  /*2670*/  UMOV UR13, UR9 ;  /* 0x00000009000d7c82 */ /* 0x000fe20008000000 */
[----:B------:R-:W-:Y:S02]  /*2680*/  WARPGROUP.DEPBAR.LE gsb0, 0x0 ;  /* 0x00008000000079c5 */ /* 0x000fe40000010000 */
[----:B------:R-:W-:-:S06]  /*2690*/  WARPGROUP.ARRIVE ;  /* 0x00000000000079c5 */ /* 0x000fcc0000000000 */
[----:B------:R-:W-:Y:S03]  /*26a0*/  IGMMA.64x16x32.S8.S8 R24, gdesc[UR48], RZ, !UPT, gsb0 ;  /* 0x00600000301879f1 */ /* 0x000fe6000c0410ff */
        /* <DEDUP_REMOVED lines=12> */
[----:B------:R-:W-:Y:S01]  /*2770*/  MOV R6, UR46 ;  /* 0x0000002e00067c02 */ /* 0x000fe20008000f00 */
[----:B------:R-:W-:Y:S01]  /*2780*/  UMOV UR46, UR10 ;  /* 0x0000000a002e7c82 */ /* 0x000fe20008000000 */
[----:B------:R-:W-:Y:S01]  /*2790*/  MOV R5, UR47 ;  /* 0x0000002f00057c02 */ /* 0x000fe20008000f00 */
[----:B------:R-:W-:Y:S01]  /*27a0*/  UMOV UR47, UR11 ;  /* 0x0000000b002f7c82 */ /* 0x000fe20008000000 */
[----:B------:R-:W-:Y:S01]  /*27b0*/  MOV R7, UR45 ;  /* 0x0000002d00077c02 */ /* 0x000fe20008000f00 */
[----:B------:R-:W-:Y:S01]  /*27c0*/  UMOV UR11, 0x80000020 ;  /* 0x80000020000b7882 */ /* 0x000fe20000000000 */
[----:B------:R-:W-:Y:S01]  /*27d0*/  MOV R8, UR44 ;  /* 0x0000002c00087c02 */ /* 0x000fe20008000f00 */
[----:B------:R-:W-:Y:S01]  /*27e0*/  UMOV UR59, 0x80000020 ;  /* 0x80000020003b7882 */ /* 0x000fe20000000000 */
[----:B------:R-:W-:Y:S01]  /*27f0*/  UMOV UR20, UR8 ;  /* 0x0000000800147c82 */ /* 0x000fe20008000000 */
[----:B------:R-:W-:Y:S01]  /*2800*/  UMOV UR21, UR9 ;  /* 0x0000000900157c82 */ /* 0x000fe20008000000 */
[----:B------:R-:W-:-:S02]  /*2810*/  WARPGROUP.DEPBAR.LE gsb0, 0x0 ;  /* 0x00008000000079c5 */ /* 0x000fc40000010000 */
        /* <DEDUP_REMOVED lines=25> */
[----:B------:R-:W-:Y:S01]  /*29b0*/  UMOV UR6, UR14 ;  /* 0x0000000e00067c82 */ /* 0x000fe20008000000 */
[----:B------:R-:W-:Y:S01]  /*29c0*/  UMOV UR7, UR15 ;  /* 0x0000000f00077c82 */ /* 0x000fe20008000000 */
[----:B------:R-:W-:-:S02]  /*29d0*/  WARPGROUP.DEPBAR.LE gsb0, 0x0 ;  /* 0x00008000000079c5 */ /* 0x000fc40000010000 */
[----:B------:R-:W-:-:S06]  /*29e0*/  WARPGROUP.ARRIVE ;  /* 0x00000000000079c5 */ /* 0x000fcc0000000000 */
[----:B------:R-:W-:Y:S01]  /*29f0*/  IGMMA.64x16x32.S8.S8 R104, gdesc[UR32], RZ, !UPT, gsb0 ;  /* 0x00600000206879f1 */ /* 0x000fe2000c0410ff */
[----:B------:R-:W-:Y:S01]  /*2a00*/  UMOV UR23, 0x80000020 ;  /* 0x8000002000177882 */ /* 0x000fe20000000000 */
        /* <DEDUP_REMOVED lines=15> */
[----:B------:R-:W-:Y:S01]  /*2b00*/  UMOV UR27, 0x80000020 ;  /* 0x80000020001b7882 */ /* 0x000fe20000000000 */
[----:B------:R-:W-:Y:S01]  /*2b10*/  UMOV UR31, 0x80000020 ;  /* 0x80000020001f7882 */ /* 0x000fe20000000000 */
[----:B------:R-:W-:Y:S01]  /*2b20*/  UMOV UR35, 0x80000020 ;  /* 0x8000002000237882 */ /* 0x000fe20000000000 */
[----:B------:R-:W-:Y:S01]  /*2b30*/  UMOV UR36, UR8 ;  /* 0x0000000800247c82 */ /* 0x000fe20008000000 */
[----:B------:R-:W-:Y:S01]  /*2b40*/  UMOV UR37, UR9 ;  /* 0x0000000900257c82 */ /* 0x000fe20008000000 */
[----:B------:R-:W-:Y:S02]  /*2b50*/  WARPGROUP.DEPBAR.LE gsb0, 0x0 ;  /* 0x00008000000079c5 */ /* 0x000fe40000010000 */
        /* <DEDUP_REMOVED lines=8> */
[----:B------:R-:W-:Y:S01]  /*2be0*/  R2UR UR7, R9 ;  /* 0x00000000090772ca */ /* 0x000fe200000e0000 */
[----:B------:R-:W-:Y:S01]  /*2bf0*/  UMOV UR43, 0x80000020 ;  /* 0x80000020002b7882 */ /* 0x000fe20000000000 */
[----:B------:R-:W-:Y:S01]  /*2c00*/  R2UR UR6, R10 ;  /* 0x000000000a0672ca */ /* 0x000fe200000e0000 */
[----:B------:R-:W-:Y:S01]  /*2c10*/  UMOV UR4, UR8 ;  /* 0x0000000800047c82 */ /* 0x000fe20008000000 */
[----:B------:R-:W-:-:S09]  /*2c20*/  UMOV UR5, UR9 ;  /* 0x0000000900057c82 */ /* 0x000fd20008000000 */
[----:B------:R-:W-:Y:S02]  /*2c30*/  UMOV UR51, UR7 ;  /* 0x0000000700337c82 */ /* 0x000fe40008000000 */
[----:B------:R-:W-:Y:S01]  /*2c40*/  UMOV UR50, UR6 ;  /* 0x0000000600327c82 */ /* 0x000fe20008000000 */
[----:B------:R-:W-:Y:S02]  /*2c50*/  UIADD3 UR15, UR6, 0x2, URZ ;  /* 0x00000002060f7890 */ /* 0x000fe4000fffe03f */
[----:B------:R-:W-:Y:S02]  /*2c60*/  UIADD3 UR14, UR6, 0x42, URZ ;  /* 0x00000042060e7890 */ /* 0x000fe4000fffe03f */
[----:B------:R-:W-:-:S03]  /*2c70*/  UIADD3 UR58, UR6, 0x82, URZ ;  /* 0x00000082063a7890 */ /* 0x000fc6000fffe03f */
[----:B------:R-:W-:Y:S01]  /*2c80*/  UMOV UR10, UR15 ;  /* 0x0000000f000a7c82 */ /* 0x000fe20008000000 */
[----:B------:R-:W-:Y:S02]  /*2c90*/  WARPGROUP.DEPBAR.LE gsb0, 0x0 ;  /* 0x00008000000079c5 */ /* 0x000fe40000010000 */
[----:B------:R-:W-:-:S06]  /*2ca0*/  WARPGROUP.ARRIVE ;  /* 0x00000000000079c5 */ /* 0x000fcc0000000000 */
[----:B------:R-:W-:Y:S01]  /*2cb0*/  IGMMA.64x16x32.S8.S8 R200, gdesc[UR44], RZ, !UPT, gsb0 ;  /* 0x006000002cc879f1 */ /* 0x000fe2000c0410ff */
[----:B------:R-:W-:Y:S02]  /*2cc0*/  R2UR UR47, R5 ;  /* 0x00000000052f72ca */ /* 0x000fe400000e0000 */
[----:B------:R-:W-:Y:S02]  /*2cd0*/  R2UR UR46, R6 ;  /* 0x00000000062e72ca */ /* 0x000fe400000e0000 */
[----:B------:R-:W-:Y:S02]  /*2ce0*/  R2UR UR45, R7 ;  /* 0x00000000072d72ca */ /* 0x000fe400000e0000 */
[----:B------:R-:W-:Y:S01]  /*2cf0*/  R2UR UR44, R8 ;  /* 0x00000000082c72ca */ /* 0x000fe200000e0000 */
[----:B------:R-:W-:Y:S02]  /*2d00*/  WARPGROUP.DEPBAR.LE gsb0, 0x0 ;  /* 0x00008000000079c5 */ /* 0x000fe40000010000 */
[----:B------:R-:W-:-:S06]  /*2d10*/  WARPGROUP.ARRIVE ;  /* 0x00000000000079c5 */ /* 0x000fcc0000000000 */
[----:B------:R-:W-:Y:S01]  /*2d20*/  IGMMA.64x16x32.S8.S8 R216, gdesc[UR52], RZ, !UPT, gsb0 ;  /* 0x0060000034d879f1 */ /* 0x000fe2000c0410ff */
[----:B------:R-:W-:Y:S02]  /*2d30*/  R2UR UR53, R4 ;  /* 0x00000000043572ca */ /* 0x000fe400000e0000 */
[----:B------:R-:W-:Y:S01]  /*2d40*/  R2UR UR52, R3 ;  /* 0x00000000033472ca */ /* 0x000fe200000e0000 */
[----:B------:R-:W-:Y:S02]  /*2d50*/  WARPGROUP.DEPBAR.LE gsb0, 0x0 ;  /* 0x00008000000079c5 */ /* 0x000fe40000010000 */
[----:B0-----:R-:W-:-:S06]  /*2d60*/  WARPGROUP.ARRIVE ;  /* 0x00000000000079c5 */ /* 0x001fcc0000000000 */
[----:B------:R-:W-:Y:S01]  /*2d70*/  IGMMA.64x16x32.S8.S8 R228, gdesc[UR44], RZ, !UPT, gsb0 ;  /* 0x006000002ce479f1 */ /* 0x000fe2000c0410ff */
[----:B------:R-:W-:Y:S01]  /*2d80*/  UMOV UR44, UR8 ;  /* 0x00000008002c7c82 */ /* 0x000fe20008000000 */
[----:B------:R-:W-:Y:S01]  /*2d90*/  UMOV UR45, UR9 ;  /* 0x00000009002d7c82 */ /* 0x000fe20008000000 */
[----:B------:R-:W-:Y:S02]  /*2da0*/  WARPGROUP.DEPBAR.LE gsb0, 0x0 ;  /* 0x00008000000079c5 */ /* 0x000fe40000010000 */
[----:B------:R-:W-:Y:S02]  /*2db0*/  IMAD.MOV.U32 R10, RZ, RZ, R228 ;  /* 0x000000ffff0a7224 */ /* 0x000fe400078e00e4 */
[----:B------:R-:W-:Y:S02]  /*2dc0*/  IMAD.MOV.U32 R9, RZ, RZ, R229 ;  /* 0x000000ffff097224 */ /* 0x000fe400078e00e5 */
[----:B------:R-:W-:Y:S02]  /*2dd0*/  IMAD.MOV.U32 R8, RZ, RZ, R230 ;  /* 0x000000ffff087224 */ /* 0x000fe400078e00e6 */
[----:B------:R-:W-:-:S02]  /*2de0*/  IMAD.MOV.U32 R7, RZ, RZ, R231 ;  /* 0x000000ffff077224 */ /* 0x000fc400078e00e7 */
[----:B-1----:R-:W-:Y:S01]  /*2df0*/  WARPGROUP.ARRIVE ;  /* 0x00000000000079c5 */ /* 0x002fe20000000000 */
[----:B------:R-:W-:Y:S02]  /*2e00*/  IMAD.MOV.U32 R6, RZ, RZ, R232 ;  /* 0x000000ffff067224 */ /* 0x000fe400078e00e8 */
[----:B------:R-:W-:Y:S01]  /*2e10*/  IMAD.MOV.U32 R5, RZ, RZ, R233 ;  /* 0x000000ffff057224 */ /* 0x000fe200078e00e9 */
[----:B------:R-:W-:Y:S01]  /*2e20*/  UMOV UR46, UR14 ;  /* 0x0000000e002e7c82 */ /* 0x000fe20008000000 */
[----:B------:R-:W-:Y:S01]  /*2e30*/  UMOV UR47, 0x80000020 ;  /* 0x80000020002f7882 */ /* 0x000fe20000000000 */
[----:B------:R-:W-:Y:S01]  /*2e40*/  IGMMA.64x16x32.S8.S8 R224, gdesc[UR48], RZ, !UPT, gsb0 ;  /* 0x0060000030e079f1 */ /* 0x000fe2000c0410ff */
[----:B------:R-:W-:Y:S01]  /*2e50*/  UIADD3 UR54, UR6, 0xc2, URZ ;  /* 0x000000c206367890 */ /* 0x000fe2000fffe03f */
[----:B------:R-:W-:Y:S01]  /*2e60*/  IMAD.MOV.U32 R4, RZ, RZ, R234 ;  /* 0x000000ffff047224 */ /* 0x000fe200078e00ea */
[----:B------:R-:W-:Y:S01]  /*2e70*/  UMOV UR55, 0x80000020 ;  /* 0x8000002000377882 */ /* 0x000fe20000000000 */
[----:B------:R-:W-:Y:S01]  /*2e80*/  UMOV UR15, 0x80000020 ;  /* 0x80000020000f7882 */ /* 0x000fe20000000000 */
[----:B------:R-:W-:Y:S01]  /*2e90*/  UIADD3 UR22, UR6, 0x182, URZ ;  /* 0x0000018206167890 */ /* 0x000fe2000fffe03f */
[----:B------:R-:W-:Y:S01]  /*2ea0*/  IMAD.MOV.U32 R3, RZ, RZ, R235 ;  /* 0x000000ffff037224 */ /* 0x000fe200078e00eb */
[----:B------:R-:W-:-:S02]  /*2eb0*/  WARPGROUP.DEPBAR.LE gsb0, 0x0 ;  /* 0x00008000000079c5 */ /* 0x000fc40000010000 */
[----:B------:R-:W-:Y:S01]  /*2ec0*/  IMAD.MOV.U32 R13, RZ, RZ, R230 ;  /* 0x000000ffff0d7224 */ /* 0x000fe200078e00e6 */
[----:B------:R-:W-:Y:S01]  /*2ed0*/  MOV R232, R225 ;  /* 0x000000e100e87202 */ /* 0x000fe20000000f00 */
[----:B------:R-:W-:Y:S02]  /*2ee0*/  IMAD.MOV.U32 R12, RZ, RZ, R231 ;  /* 0x000000ffff0c7224 */ /* 0x000fe400078e00e7 */
[----:B------:R-:W-:Y:S01]  /*2ef0*/  IMAD.MOV.U32 R15, RZ, RZ, R228 ;  /* 0x000000ffff0f7224 */ /* 0x000fe200078e00e4 */
[----:B------:R-:W2:Y:S01]  /*2f00*/  LDL.LU.64 R230, [R1+0x138] ;  /* 0x0001380001e67983 */ /* 0x000ea20000300a00 */
[----:B------:R-:W-:Y:S02]  /*2f10*/  IMAD.MOV.U32 R14, RZ, RZ, R229 ;  /* 0x000000ffff0e7224 */ /* 0x000fe400078e00e5 */
[----:B------:R-:W-:Y:S01]  /*2f20*/  IMAD.MOV.U32 R21, RZ, RZ, R226 ;  /* 0x000000ffff157224 */ /* 0x000fe200078e00e2 */
[----:B------:R-:W2:Y:S01]  /*2f30*/  LDL.LU.64 R228, [R1+0x130] ;  /* 0x0001300001e47983 */ /* 0x000ea20000300a00 */
[----:B------:R-:W-:-:S02]  /*2f40*/  IMAD.MOV.U32 R20, RZ, RZ, R227 ;  /* 0x000000ffff147224 */ /* 0x000fc400078e00e3 */
[----:B------:R-:W-:Y:S01]  /*2f50*/  IMAD.MOV.U32 R233, RZ, RZ, R224 ;  /* 0x000000ffffe97224 */ /* 0x000fe200078e00e0 */
[----:B------:R-:W2:Y:S04]  /*2f60*/  LDL.LU.64 R226, [R1+0x128] ;  /* 0x0001280001e27983 */ /* 0x000ea80000300a00 */
[----:B------:R-:W2:Y:S02]  /*2f70*/  LDL.LU.64 R224, [R1+0x120] ;  /* 0x0001200001e07983 */ /* 0x000ea40000300a00 */
[----:B--2---:R-:W-:-:S06]  /*2f80*/  WARPGROUP.ARRIVE ;  /* 0x00000000000079c5 */ /* 0x004fcc0000000000 */
[----:B------:R-:W-:Y:S03]  /*2f90*/  IGMMA.64x16x32.S8.S8 R224, gdesc[UR8], R224, gsb0 ;  /* 0x0060000008e079f1 */ /* 0x000fe600080410e0 */
[----:B------:R-:W-:Y:S02]  /*2fa0*/  WARPGROUP.DEPBAR.LE gsb0, 0x0 ;  /* 0x00008000000079c5 */ /* 0x000fe40000010000 */
[----:B------:R-:W-:Y:S04]  /*2fb0*/  STL.64 [R1+0x60], R224 ;  /* 0x000060e001007387 */ /* 0x000fe80000100a00 */
[----:B------:R-:W-:Y:S04]  /*2fc0*/  STL.64 [R1+0x68], R226 ;  /* 0x000068e201007387 */ /* 0x000fe80000100a00 */
[----:B------:R-:W-:Y:S04]  /*2fd0*/  STL.64 [R1+0x70], R228 ;  /* 0x000070e401007387 */ /* 0x000fe80000100a00 */
[----:B------:R0:W-:Y:S04]  /*2fe0*/  STL.64 [R1+0x78], R230 ;  /* 0x000078e601007387 */ /* 0x0001e80000100a00 */
[----:B0-----:R-:W2:Y:S04]  /*2ff0*/  LDL.LU.64 R230, [R1+0x118] ;  /* 0x0001180001e67983 */ /* 0x001ea80000300a00 */
[----:B------:R-:W2:Y:S04]  /*3000*/  LDL.LU.64 R228, [R1+0x110] ;  /* 0x0001100001e47983 */ /* 0x000ea80000300a00 */
        /* <DEDUP_REMOVED lines=12> */
[----:B------:R-:W2:Y:S01]  /*30d0*/  LDL.LU.64 R224, [R1+0xe0] ;  /* 0x0000e00001e07983 */ /* 0x000ea20000300a00 */
[----:B------:R-:W-:Y:S01]  /*30e0*/  UIADD3 UR14, UR6, 0x102, URZ ;  /* 0x00000102060e7890 */ /* 0x000fe2000fffe03f */
[----:B------:R-:W-:Y:S01]  /*30f0*/  UMOV UR18, UR46 ;  /* 0x0000002e00127c82 */ /* 0x000fe20008000000 */
[----:B------:R-:W-:Y:S01]  /*3100*/  UMOV UR19, UR47 ;  /* 0x0000002f00137c82 */ /* 0x000fe20008000000 */
[----:B------:R-:W-:Y:S01]  /*3110*/  UIADD3 UR26, UR6, 0x1c2, URZ ;  /* 0x000001c2061a7890 */ /* 0x000fe2000fffe03f */
[----:B--2---:R-:W-:-:S06]  /*3120*/  WARPGROUP.ARRIVE ;  /* 0x00000000000079c5 */ /* 0x004fcc0000000000 */
[----:B------:R-:W-:Y:S03]  /*3130*/  IGMMA.64x16x32.S8.S8 R224, gdesc[UR56], R224, gsb0 ;  /* 0x0060000038e079f1 */ /* 0x000fe600080410e0 */
[----:B------:R-:W-:Y:S02]  /*3140*/  WARPGROUP.DEPBAR.LE gsb0, 0x0 ;  /* 0x00008000000079c5 */ /* 0x000fe40000010000 */
[----:B------:R-:W-:-:S06]  /*3150*/  WARPGROUP.ARRIVE ;  /* 0x00000000000079c5 */ /* 0x000fcc0000000000 */
[----:B------:R-:W-:Y:S03]  /*3160*/  IGMMA.64x16x32.S8.S8 R208, gdesc[UR52], R208, gsb0 ;  /* 0x0060000034d079f1 */ /* 0x000fe600080410d0 */
[----:B------:R-:W-:Y:S02]  /*3170*/  WARPGROUP.DEPBAR.LE gsb0, 0x0 ;  /* 0x00008000000079c5 */ /* 0x000fe40000010000 */
[----:B------:R-:W-:-:S06]  /*3180*/  WARPGROUP.ARRIVE ;  /* 0x00000000000079c5 */ /* 0x000fcc0000000000 */
[----:B------:R-:W-:Y:S01]  /*3190*/  IGMMA.64x16x32.S8.S8 R192, gdesc[UR12], R192, gsb0 ;  /* 0x006000000cc079f1 */ /* 0x000fe200080410c0 */
[----:B------:R-:W-:Y:S01]  /*31a0*/  UMOV UR56, UR18 ;  /* 0x0000001200387c82 */ /* 0x000fe20008000000 */
[----:B------:R-:W-:Y:S01]  /*31b0*/  UIADD3 UR18, UR6, 0x142, URZ ;  /* 0x0000014206127890 */ /* 0x000fe2000fffe03f */
[----:B------:R-:W-:Y:S01]  /*31c0*/  UMOV UR57, UR19 ;  /* 0x0000001300397c82 */ /* 0x000fe20008000000 */
[----:B------:R-:W-:Y:S01]  /*31d0*/  UMOV UR19, 0x80000020 ;  /* 0x8000002000137882 */ /* 0x000fe20000000000 */
[----:B------:R-:W-:Y:S02]  /*31e0*/  WARPGROUP.DEPBAR.LE gsb0, 0x0 ;  /* 0x00008000000079c5 */ /* 0x000fe40000010000 */
[----:B------:R-:W-:-:S06]  /*31f0*/  WARPGROUP.ARRIVE ;  /* 0x00000000000079c5 */ /* 0x000fcc0000000000 */
[----:B------:R-:W-:Y:S03]  /*3200*/  IGMMA.64x16x32.S8.S8 R176, gdesc[UR16], R176, gsb0 ;  /* 0x0060000010b079f1 */ /* 0x000fe600080410b0 */
[----:B------:R-:W-:Y:S02]  /*3210*/  WARPGROUP.DEPBAR.LE gsb0, 0x0 ;  /* 0x00008000000079c5 */ /* 0x000fe40000010000 */
[----:B------:R-:W-:-:S06]  /*3220*/  WARPGROUP.ARRIVE ;  /* 0x00000000000079c5 */ /* 0x000fcc0000000000 */
[----:B------:R-:W-:Y:S03]  /*3230*/  IGMMA.64x16x32.S8.S8 R160, gdesc[UR20], R160, gsb0 ;  /* 0x0060000014a079f1 */ /* 0x000fe600080410a0 */
[----:B------:R-:W-:Y:S02]  /*3240*/  WARPGROUP.DEPBAR.LE gsb0, 0x0 ;  /* 0x00008000000079c5 */ /* 0x000fe40000010000 */
[----:B------:R-:W-:-:S06]  /*3250*/  WARPGROUP.ARRIVE ;  /* 0x00000000000079c5 */ /* 0x000fcc0000000000 */
[----:B------:R-:W-:Y:S01]  /*3260*/  IGMMA.64x16x32.S8.S8 R144, gdesc[UR24], R144, gsb0 ;  /* 0x00600000189079f1 */ /* 0x000fe20008041090 */
[----:B------:R-:W-:Y:S02]  /*3270*/  UIADD3 UR30, UR6, 0x202, URZ ;  /* 0x00000202061e7890 */ /* 0x000fe4000fffe03f */
        /* <DEDUP_REMOVED lines=16> */
[----:B------:R-:W-:Y:S02]  /*3380*/  UIADD3 UR46, UR6, 0x342, URZ ;  /* 0x00000342062e7890 */ /* 0x000fe4000fffe03f */
[----:B------:R-:W-:Y:S01]  /*3390*/  UIADD3 UR50, UR6, 0x382, URZ ;  /* 0x0000038206327890 */ /* 0x000fe2000fffe03f */
[----:B------:R-:W-:Y:S02]  /*33a0*/  UMOV UR7, 0x80000020 ;  /* 0x8000002000077882 */ /* 0x000fe40000000000 */
[----:B------:R-:W-:Y:S01]  /*33b0*/  UMOV UR6, UR12 ;  /* 0x0000000c00067c82 */ /* 0x000fe20008000000 */
[----:B------:R-:W-:Y:S02]  /*33c0*/  WARPGROUP.DEPBAR.LE gsb0, 0x0 ;  /* 0x00008000000079c5 */ /* 0x000fe40000010000 */
[----:B------:R-:W-:-:S06]  /*33d0*/  WARPGROUP.ARRIVE ;  /* 0x00000000000079c5 */ /* 0x000fcc0000000000 */
[----:B------:R-:W-:Y:S01]  /*33e0*/  IGMMA.64x16x32.S8.S8 R64, gdesc[UR4], R64, gsb0 ;  /* 0x00600000044079f1 */ /* 0x000fe20008041040 */
[----:B------:R-:W-:Y:S01]  /*33f0*/  UMOV UR44, UR8 ;  /* 0x00000008002c7c82 */ /* 0x000fe20008000000 */
[----:B------:R-:W-:Y:S01]  /*3400*/  UMOV UR45, UR9 ;  /* 0x00000009002d7c82 */ /* 0x000fe20008000000 */
[----:B------:R-:W-:Y:S01]  /*3410*/  UMOV UR47, 0x80000020 ;  /* 0x80000020002f7882 */ /* 0x000fe20000000000 */
        /* <DEDUP_REMOVED lines=9> */
[----:B------:R-:W-:Y:S01]  /*34b0*/  UIADD3 UR60, UR60, 0x202, URZ ;  /* 0x000002023c3c7890 */ /* 0x000fe2000fffe03f */
[----:B------:R-:W-:-:S06]  /*34c0*/  UMOV UR49, 0x80000020 ;  /* 0x8000002000317882 */ /* 0x000fcc0000000000 */
[----:B------:R-:W-:Y:S01]  /*34d0*/  UMOV UR48, UR60 ;  /* 0x0000003c00307c82 */ /* 0x000fe20008000000 */
[----:B------:R-:W-:Y:S02]  /*34e0*/  WARPGROUP.DEPBAR.LE gsb0, 0x0 ;  /* 0x00008000000079c5 */ /* 0x000fe40000010000 */
[----:B------:R-:W-:-:S06]  /*34f0*/  WARPGROUP.ARRIVE ;  /* 0x00000000000079c5 */ /* 0x000fcc0000000000 */
[----:B------:R-:W-:Y:S01]  /*3500*/  IGMMA.64x16x32.S8.S8 R24, gdesc[UR48], R24, gsb0 ;  /* 0x00600000301879f1 */ /* 0x000fe20008041018 */
[----:B------:R-:W-:Y:S01]  /*3510*/  UMOV UR44, UR48 ;  /* 0x00000030002c7c82 */ /* 0x000fe20008000000 */
        /* <DEDUP_REMOVED lines=56> */
[----:B------:R-:W-:Y:S01]  /*38a0*/  UMOV UR56, UR48 ;  /* 0x0000003000387c82 */ /* 0x000fe20008000000 */
[----:B------:R-:W-:Y:S01]  /*38b0*/  UMOV UR57, UR49 ;  /* 0x0000003100397c82 */ /* 0x000fe20008000000 */
[----:B------:R0:W-:Y:S01]  /*38c0*/  STL.64 [R1+0xb8], R230 ;  /* 0x0000b8e601007387 */ /* 0x0001e20000100a00 */
[----:B------:R-:W-:Y:S02]  /*38d0*/  WARPGROUP.DEPBAR.LE gsb0, 0x0 ;  /* 0x00008000000079c5 */ /* 0x000fe40000010000 */
[----:B------:R-:W-:-:S06]  /*38e0*/  WARPGROUP.ARRIVE ;  /* 0x00000000000079c5 */ /* 0x000fcc0000000000 */
[----:B------:R-:W-:Y:S01]  /*38f0*/  IGMMA.64x16x32.S8.S8 R216, gdesc[UR56], R216, gsb0 ;  /* 0x0060000038d879f1 */ /* 0x000fe200080410d8 */
[----:B------:R1:W-:Y:S01]  /*3900*/  STL.64 [R1+0xb0], R228 ;  /* 0x0000b0e401007387 */ /* 0x0003e20000100a00 */
[----:B0-----:R-:W-:Y:S02]  /*3910*/  IMAD.MOV.U32 R230, RZ, RZ, R21 ;  /* 0x000000ffffe67224 */ /* 0x001fe400078e0015 */
[----:B------:R-:W-:-:S05]  /*3920*/  IMAD.MOV.U32 R231, RZ, RZ, R20 ;  /* 0x000000ffffe77224 */ /* 0x000fca00078e0014 */
[----:B------:R0:W-:Y:S01]  /*3930*/  STL.64 [R1+0xd8], R230 ;  /* 0x0000d8e601007387 */ /* 0x0001e20000100a00 */
[----:B-1----:R-:W-:Y:S02]  /*3940*/  IMAD.MOV.U32 R228, RZ, RZ, R233 ;  /* 0x000000ffffe47224 */ /* 0x002fe400078e00e9 */
[----:B------:R-:W-:-:S05]  /*3950*/  IMAD.MOV.U32 R229, RZ, RZ, R232 ;  /* 0x000000ffffe57224 */ /* 0x000fca00078e00e8 */
[----:B------:R1:W-:Y:S01]  /*3960*/  STL.64 [R1+0xd0], R228 ;  /* 0x0000d0e401007387 */ /* 0x0003e20000100a00 */
[----:B0-----:R-:W-:-:S03]  /*3970*/  IMAD.MOV.U32 R230, RZ, RZ, R4 ;  /* 0x000000ffffe67224 */ /* 0x001fc600078e0004 */
[----:B------:R0:W-:Y:S01]  /*3980*/  STL.64 [R1+0xc8], R226 ;  /* 0x0000c8e201007387 */ /* 0x0001e20000100a00 */
[----:B------:R-:W-:-:S03]  /*3990*/  IMAD.MOV.U32 R231, RZ, RZ, R3 ;  /* 0x000000ffffe77224 */ /* 0x000fc600078e0003 */
[----:B------:R2:W-:Y:S01]  /*39a0*/  STL.64 [R1+0xc0], R224 ;  /* 0x0000c0e001007387 */ /* 0x0005e20000100a00 */
[----:B-1----:R-:W-:Y:S02]  /*39b0*/  IMAD.MOV.U32 R228, RZ, RZ, R6 ;  /* 0x000000ffffe47224 */ /* 0x002fe400078e0006 */
[----:B------:R-:W-:Y:S02]  /*39c0*/  IMAD.MOV.U32 R229, RZ, RZ, R5 ;  /* 0x000000ffffe57224 */ /* 0x000fe400078e0005 */
[----:B0-----:R-:W-:Y:S02]  /*39d0*/  IMAD.MOV.U32 R226, RZ, RZ, R8 ;  /* 0x000000ffffe27224 */ /* 0x001fe400078e0008 */
[----:B------:R-:W-:Y:S02]  /*39e0*/  IMAD.MOV.U32 R227, RZ, RZ, R7 ;  /* 0x000000ffffe37224 */ /* 0x000fe400078e0007 */
[----:B--2---:R-:W-:Y:S02]  /*39f0*/  IMAD.MOV.U32 R224, RZ, RZ, R10 ;  /* 0x000000ffffe07224 */ /* 0x004fe400078e000a */
[----:B------:R-:W-:Y:S01]  /*3a00*/  IMAD.MOV.U32 R225, RZ, RZ, R9 ;  /* 0x000000ffffe17224 */ /* 0x000fe200078e0009 */
[----:B------:R-:W-:Y:S01]  /*3a10*/  UMOV UR50, UR8 ;  /* 0x0000000800327c82 */ /* 0x000fe20008000000 */
[----:B------:R-:W-:Y:S01]  /*3a20*/  UMOV UR51, UR9 ;  /* 0x0000000900337c82 */ /* 0x000fe20008000000 */
[----:B------:R-:W-:-:S03]  /*3a30*/  WARPGROUP.DEPBAR.LE gsb0, 0x0 ;  /* 0x00008000000079c5 */ /* 0x000fc60000010000 */
[----:B------:R-:W-:-:S06]  /*3a40*/  WARPGROUP.ARRIVE ;  /* 0x00000000000079c5 */ /* 0x000fcc0000000000 */
[----:B------:R-:W-:Y:S03]  /*3a50*/  IGMMA.64x16x32.S8.S8 R224, gdesc[UR48], R224, gsb0 ;  /* 0x0060000030e079f1 */ /* 0x000fe600080410e0 */
[----:B------:R-:W-:Y:S02]  /*3a60*/  WARPGROUP.DEPBAR.LE gsb0, 0x0 ;  /* 0x00008000000079c5 */ /* 0x000fe40000010000 */
[----:B------:R-:W-:Y:S04]  /*3a70*/  STL.64 [R1], R224 ;  /* 0x000000e001007387 */ /* 0x000fe80000100a00 */
[----:B------:R-:W-:Y:S04]  /*3a80*/  STL.64 [R1+0x8], R226 ;  /* 0x000008e201007387 */ /* 0x000fe80000100a00 */
[----:B------:R-:W-:Y:S04]  /*3a90*/  STL.64 [R1+0x10], R228 ;  /* 0x000010e401007387 */ /* 0x000fe80000100a00 */
[----:B------:R0:W-:Y:S04]  /*3aa0*/  STL.64 [R1+0x18], R230 ;  /* 0x000018e601007387 */ /* 0x0001e80000100a00 */
[----:B0-----:R-:W2:Y:S04]  /*3ab0*/  LDL.LU.64 R230, [R1+0xd8] ;  /* 0x0000d80001e67983 */ /* 0x001ea80000300a00 */
[----:B------:R-:W2:Y:S01]  /*3ac0*/  LDL.LU.64 R228, [R1+0xd0] ;  /* 0x0000d00001e47983 */ /* 0x000ea20000300a00 */
[----:B------:R-:W-:-:S02]  /*3ad0*/  IMAD.MOV.U32 R232, RZ, RZ, R15 ;  /* 0x000000ffffe87224 */ /* 0x000fc400078e000f */
[----:B------:R-:W-:Y:S02]  /*3ae0*/  IMAD.MOV.U32 R233, RZ, RZ, R14 ;  /* 0x000000ffffe97224 */ /* 0x000fe400078e000e */
[----:B------:R-:W-:Y:S02]  /*3af0*/  IMAD.MOV.U32 R234, RZ, RZ, R13 ;  /* 0x000000ffffea7224 */ /* 0x000fe400078e000d */
[----:B------:R-:W-:Y:S01]  /*3b00*/  IMAD.MOV.U32 R235, RZ, RZ, R12 ;  /* 0x000000ffffeb7224 */ /* 0x000fe200078e000c */
[----:B------:R-:W-:Y:S01]  /*3b10*/  UMOV UR8, UR48 ;  /* 0x0000003000087c82 */ /* 0x000fe20008000000 */
[----:B------:R-:W-:Y:S01]  /*3b20*/  UMOV UR9, UR49 ;  /* 0x0000003100097c82 */ /* 0x000fe20008000000 */
[----:B------:R0:W5:Y:S04]  /*3b30*/  LDL.LU.64 R226, [R1+0xc8] ;  /* 0x0000c80001e27983 */ /* 0x0001680000300a00 */
[----:B------:R0:W5:Y:S01]  /*3b40*/  LDL.LU.64 R224, [R1+0xc0] ;  /* 0x0000c00001e07983 */ /* 0x0001620000300a00 */
[----:B--2---:R-:W-:-:S06]  /*3b50*/  WARPGROUP.ARRIVE ;  /* 0x00000000000079c5 */ /* 0x004fcc0000000000 */
[----:B------:R-:W-:Y:S03]  /*3b60*/  IGMMA.64x16x32.S8.S8 R228, gdesc[UR8], R228, gsb0 ;  /* 0x0060000008e479f1 */ /* 0x000fe600080410e4 */
[----:B------:R-:W-:Y:S02]  /*3b70*/  WARPGROUP.DEPBAR.LE gsb0, 0x0 ;  /* 0x00008000000079c5 */ /* 0x000fe40000010000 */
[----:B------:R-:W-:Y:S04]  /*3b80*/  STL.64 [R1+0x40], R228 ;  /* 0x000040e401007387 */ /* 0x000fe80000100a00 */
[----:B------:R1:W-:Y:S04]  /*3b90*/  STL.64 [R1+0x48], R230 ;  /* 0x000048e601007387 */ /* 0x0003e80000100a00 */
[----:B------:R0:W-:Y:S04]  /*3ba0*/  STL.64 [R1+0x50], R232 ;  /* 0x000050e801007387 */ /* 0x0001e80000100a00 */
[----:B------:R0:W-:Y:S04]  /*3bb0*/  STL.64 [R1+0x58], R234 ;  /* 0x000058ea01007387 */ /* 0x0001e80000100a00 */
[----:B-1----:R0:W5:Y:S04]  /*3bc0*/  LDL.LU.64 R230, [R1+0xb8] ;  /* 0x0000b80001e67983 */ /* 0x0021680000300a00 */
[----:B------:R0:W5:Y:S01]  /*3bd0*/  LDL.LU.64 R228, [R1+0xb0] ;  /* 0x0000b00001e47983 */ /* 0x0001620000300a00 */
[----:B------:R-:W-:Y:S05]  /*3be0*/  @!P1 BRA `(.L_x_22) ;  /* 0x0000002400609947 */ /* 0x000fea0003800000 */
[----:B------:R-:W2:Y:S01]  /*3bf0*/  LDL R3, [R1+0xa0] ;  /* 0x0000a00001037983 */ /* 0x000ea20000100800 */
[----:B------:R-:W-:Y:S02]  /*3c00*/  R2UR UR5, R11 ;  /* 0x000000000b0572ca */ /* 0x000fe400000e0000 */
[----:B------:R-:W-:-:S11]  /*3c10*/  R2UR UR7, R2 ;  /* 0x00000000020772ca */ /* 0x000fd600000e0000 */
[----:B------:R-:W-:Y:S02]  /*3c20*/  UIADD3 UR60, UR5, 0x1, URZ ;  /* 0x00000001053c7890 */ /* 0x000fe4000fffe03f */
[----:B------:R-:W-:Y:S02]  /*3c30*/  IMAD.U32 R6, RZ, RZ, UR7 ;  /* 0x00000007ff067e24 */ /* 0x000fe4000f8e00ff */
[----:B------:R-:W-:-:S04]  /*3c40*/  UISETP.NE.AND UP0, UPT, UR60, 0x7, UPT ;  /* 0x000000073c00788c */ /* 0x000fc8000bf05270 */
[----:B------:R-:W-:Y:S02]  /*3c50*/  USEL UR4, URZ, 0x1, UP0 ;  /* 0x000000013f047887 */ /* 0x000fe40008000000 */
[----:B------:R-:W-:Y:S01]  /*3c60*/  USEL UR60, UR60, URZ, UP0 ;  /* 0x0000003f3c3c7287 */ /* 0x000fe20008000000 */
[----:B--2---:R-:W-:-:S13]  /*3c70*/  R2UR UR6, R3 ;  /* 0x00000000030672ca */ /* 0x004fda00000e0000 */
[----:B------:R-:W-:-:S06]  /*3c80*/  ULOP3.LUT UR4, UR6, UR4, URZ, 0x3c, !UPT ;  /* 0x0000000406047292 */ /* 0x000fcc000f8e3c3f */
[----:B------:R-:W-:Y:S01]  /*3c90*/  IMAD.U32 R2, RZ, RZ, UR4 ;  /* 0x00000004ff027e24 */ /* 0x000fe2000f8e00ff */
[----:B------:R-:W-:Y:S02]  /*3ca0*/  UMOV UR4, UR5 ;  /* 0x0000000500047c82 */ /* 0x000fe40008000000 */
[----:B------:R-:W-:-:S07]  /*3cb0*/  IMAD.U32 R3, RZ, RZ, UR4 ;  /* 0x00000004ff037e24 */ /* 0x000fce000f8e00ff */
.L_x_29:
[----:B-----5:R-:W-:Y:S05]  /*3cc0*/  @!P0 BRA `(.L_x_23) ;  /* 0x0000000000048947 */ /* 0x020fea0003800000 */
[----:B------:R-:W-:Y:S01]  /*3cd0*/  BPT.TRAP 0x1 ;  /* 0x000000040000795c */ /* 0x000fe20000300000 */
.L_x_23:
[----:B------:R-:W1:Y:S01]  /*3ce0*/  S2UR UR5, SR_CgaCtaId ;  /* 0x00000000000579c3 */ /* 0x000e620000008800 */
[----:B------:R-:W-:Y:S01]  /*3cf0*/  UMOV UR4, 0x400 ;  /* 0x0000040000047882 */ /* 0x000fe20000000000 */
[----:B------:R-:W-:Y:S01]  /*3d00*/  IMAD.U32 R4, RZ, RZ, UR60 ;  /* 0x0000003cff047e24 */ /* 0x000fe2000f8e00ff */
[----:B------:R-:W-:Y:S01]  /*3d10*/  SHF.L.U32 R5, R2, 0x1f, RZ ;  /* 0x0000001f02057819 */ /* 0x000fe200000006ff */
[----:B-1----:R-:W-:-:S06]  /*3d20*/  ULEA UR4, UR5, UR4, 0x18 ;  /* 0x0000000405047291 */ /* 0x002fcc000f8ec03f */
[----:B------:R-:W-:-:S04]  /*3d30*/  IMAD.U32 R0, RZ, RZ, UR4 ;  /* 0x00000004ff007e24 */ /* 0x000fc8000f8e00ff */
[----:B------:R-:W-:-:S04]  /*3d40*/  IMAD R4, R4, 0x8, R0 ;  /* 0x0000000804047824 */ /* 0x000fc800078e0200 */
[----:B------:R1:W2:Y:S01]  /*3d50*/  SYNCS.PHASECHK.TRANS64.TRYWAIT P1, [R4+URZ], R5 ;  /* 0x00000005040075a7 */ /* 0x0002a2000802017f */
[----:B------:R-:W-:Y:S05]  /*3d60*/  @!P0 BRA `(.L_x_24) ;  /* 0x0000000000048947 */ /* 0x000fea0003800000 */
[----:B------:R-:W-:Y:S01]  /*3d70*/  BPT.TRAP 0x1 ;  /* 0x000000040000795c */ /* 0x000fe20000300000 */
.L_x_24:
[----:B--2---:R-:W-:Y:S05]  /*3d80*/  @P1 BRA `(.L_x_25) ;  /* 0x0000000000081947 */ /* 0x004fea0003800000 */
[----:B------:R-:W2:Y:S02]  /*3d90*/  SYNCS.PHASECHK.TRANS64.TRYWAIT P1, [R4+URZ], R5 ;  /* 0x00000005040075a7 */ /* 0x000ea4000802017f */
[----:B--2---:R-:W-:Y:S05]  /*3da0*/  @!P1 BRA `(.L_x_26) ;  /* 0x0000012400949947 */ /* 0x004fea0003800000 */
.L_x_25:
[----:B------:R-:W-:Y:S04]  /*3db0*/  STL.64 [R1+0x170], R222 ;  /* 0x000170de01007387 */ /* 0x000fe80000100a00 */
[----:B------:R-:W-:Y:S04]  /*3dc0*/  STL.64 [R1+0x168], R220 ;  /* 0x000168dc01007387 */ /* 0x000fe80000100a00 */
[----:B------:R-:W-:Y:S04]  /*3dd0*/  STL.64 [R1+0x160], R218 ;  /* 0x000160da01007387 */ /* 0x000fe80000100a00 */
[----:B------:R3:W-:Y:S01]  /*3de0*/  STL.64 [R1+0x158], R216 ;  /* 0x000158d801007387 */ /* 0x0007e20000100a00 */
[----:B------:R-:W-:-:S03]  /*3df0*/  R2UR UR4, R19 ;  /* 0x00000000130472ca */ /* 0x000fc600000e0000 */
[----:B---3--:R-:W3:Y:S04]  /*3e00*/  LDL.LU.64 R216, [R1+0x20] ;  /* 0x0000200001d87983 */ /* 0x008ee80000300a00 */
[----:B------:R-:W3:Y:S04]  /*3e10*/  LDL.LU.64 R218, [R1+0x28] ;  /* 0x0000280001da7983 */ /* 0x000ee80000300a00 */
[----:B------:R-:W3:Y:S04]  /*3e20*/  LDL.LU.64 R220, [R1+0x30] ;  /* 0x0000300001dc7983 */ /* 0x000ee80000300a00 */
[----:B------:R-:W3:Y:S04]  /*3e30*/  LDL.LU.64 R222, [R1+0x38] ;  /* 0x0000380001de7983 */ /* 0x000ee80000300a00 */
[----:B------:R-:W-:Y:S04]  /*3e40*/  STL.64 [R1+0x150], R22 ;  /* 0x0001501601007387 */ /* 0x000fe80000100a00 */
[----:B-----5:R-:W-:Y:S04]  /*3e50*/  STL.64 [R1+0x148], R18 ;  /* 0x0001481201007387 */ /* 0x020fe80000100a00 */
[----:B------:R4:W-:Y:S04]  /*3e60*/  STL.64 [R1+0x140], R16 ;  /* 0x0001401001007387 */ /* 0x0009e80000100a00 */
[----:B----4-:R-:W4:Y:S04]  /*3e70*/  LDL.LU.64 R16, [R1+0x60] ;  /* 0x0000600001107983 */ /* 0x010f280000300a00 */
[----:B------:R-:W4:Y:S04]  /*3e80*/  LDL.LU.64 R18, [R1+0x68] ;  /* 0x0000680001127983 */ /* 0x000f280000300a00 */
[----:B------:R-:W4:Y:S04]  /*3e90*/  LDL.LU.64 R20, [R1+0x70] ;  /* 0x0000700001147983 */ /* 0x000f280000300a00 */
[----:B------:R-:W4:Y:S01]  /*3ea0*/  LDL.LU.64 R22, [R1+0x78] ;  /* 0x0000780001167983 */ /* 0x000f220000300a00 */
[----:B------:R-:W-:-:S02]  /*3eb0*/  ULEA UR20, UR60, UR4, 0xa ;  /* 0x000000043c147291 */ /* 0x000fc4000f8e503f */
[----:B------:R-:W-:Y:S01]  /*3ec0*/  UIMAD UR4, UR60, 0x3c0, UR61 ;  /* 0x000003c03c0478a4 */ /* 0x000fe2000f8e023d */
[----:B------:R-:W-:Y:S01]  /*3ed0*/  UMOV UR9, 0x80000020 ;  /* 0x8000002000097882 */ /* 0x000fe20000000000 */
[----:B------:R-:W-:Y:S02]  /*3ee0*/  UMOV UR11, 0x80000020 ;  /* 0x80000020000b7882 */ /* 0x000fe40000000000 */
[----:B------:R-:W-:Y:S01]  /*3ef0*/  UIADD3 UR5, UR4, 0x40, URZ ;  /* 0x0000004004057890 */ /* 0x000fe2000fffe03f */
[----:B------:R-:W-:Y:S02]  /*3f00*/  UMOV UR8, UR20 ;  /* 0x0000001400087c82 */ /* 0x000fe40008000000 */
[----:B------:R-:W-:Y:S01]  /*3f10*/  UMOV UR10, UR4 ;  /* 0x00000004000a7c82 */ /* 0x000fe20008000000 */
[----:B------:R-:W-:Y:S01]  /*3f20*/  UMOV UR16, UR8 ;  /* 0x0000000800107c82 */ /* 0x000fe20008000000 */
[----:B------:R-:W-:Y:S01]  /*3f30*/  UMOV UR17, UR9 ;  /* 0x0000000900117c82 */ /* 0x000fe20008000000 */
[----:B------:R-:W-:Y:S01]  /*3f40*/  UMOV UR19, 0x80000020 ;  /* 0x8000002000137882 */ /* 0x000fe20000000000 */
[----:B------:R-:W-:Y:S01]  /*3f50*/  UMOV UR18, UR5 ;  /* 0x0000000500127c82 */ /* 0x000fe20008000000 */
[----:B------:R-:W-:Y:S01]  /*3f60*/  UIADD3 UR6, UR4, 0x80, URZ ;  /* 0x0000008004067890 */ /* 0x000fe2000fffe03f */
[----:B------:R-:W-:Y:S01]  /*3f70*/  UMOV UR24, UR8 ;  /* 0x0000000800187c82 */ /* 0x000fe20008000000 */
[----:B------:R-:W-:Y:S01]  /*3f80*/  UMOV UR25, UR9 ;  /* 0x0000000900197c82 */ /* 0x000fe20008000000 */
[----:B------:R-:W-:Y:S01]  /*3f90*/  UMOV UR27, 0x80000020 ;  /* 0x80000020001b7882 */ /* 0x000fe20000000000 */
[----:B------:R-:W-:-:S03]  /*3fa0*/  UIADD3 UR14, UR4, 0xc0, URZ ;  /* 0x000000c0040e7890 */ /* 0x000fc6000fffe03f */
[----:B------:R-:W-:Y:S01]  /*3fb0*/  UMOV UR26, UR6 ;  /* 0x00000006001a7c82 */ /* 0x000fe20008000000 */
[----:B------:R-:W-:Y:S01]  /*3fc0*/  UMOV UR12, UR8 ;  /* 0x00000008000c7c82 */ /* 0x000fe20008000000 */
[----:B------:R-:W-:Y:S01]  /*3fd0*/  UMOV UR13, UR9 ;  /* 0x00000009000d7c82 */ /* 0x000fe20008000000 */
[----:B------:R-:W-:Y:S01]  /*3fe0*/  UMOV UR15, 0x80000020 ;  /* 0x80000020000f7882 */ /* 0x000fe20000000000 */
[----:B------:R-:W-:Y:S01]  /*3ff0*/  UMOV UR6, UR26 ;  /* 0x0000001a00067c82 */ /* 0x000fe20008000000 */
[----:B------:R-:W-:Y:S01]  /*4000*/  UMOV UR7, UR27 ;  /* 0x0000001b00077c82 */ /* 0x000fe20008000000 */
[----:B----4-:R-:W-:-:S06]  /*4010*/  WARPGROUP.ARRIVE ;  /* 0x00000000000079c5 */ /* 0x010fcc0000000000 */
[----:B------:R-:W-:Y:S03]  /*4020*/  IGMMA.64x16x32.S8.S8 R16, gdesc[UR8], R16, gsb0 ;  /* 0x00600000081079f1 */ /* 0x000fe60008041010 */
[----:B------:R-:W-:Y:S02]  /*4030*/  WARPGROUP.DEPBAR.LE gsb0, 0x0 ;  /* 0x00008000000079c5 */ /* 0x000fe40000010000 */
[----:B---3--:R-:W-:Y:S01]  /*4040*/  WARPGROUP.ARRIVE ;  /* 0x00000000000079c5 */ /* 0x008fe20000000000 */
[----:B------:R-:W-:Y:S01]  /*4050*/  UIADD3 UR22, UR4, 0x140, URZ ;  /* 0x0000014004167890 */ /* 0x000fe2000fffe03f */
[----:B------:R-:W-:Y:S01]  /*4060*/  MOV R12, R16 ;  /* 0x00000010000c7202 */ /* 0x000fe20000000f00 */
[----:B------:R-:W-:Y:S01]  /*4070*/  UMOV UR21, UR9 ;  /* 0x0000000900157c82 */ /* 0x000fe20008000000 */
[----:B------:R-:W-:Y:S01]  /*4080*/  UMOV UR23, 0x80000020 ;  /* 0x8000002000177882 */ /* 0x000fe20000000000 */
[----:B------:R-:W-:Y:S01]  /*4090*/  UIADD3 UR30, UR4, 0x1c0, URZ ;  /* 0x000001c0041e7890 */ /* 0x000fe2000fffe03f */
[----:B------:R-:W-:Y:S01]  /*40a0*/  IGMMA.64x16x32.S8.S8 R216, gdesc[UR16], R216, gsb0 ;  /* 0x0060000010d879f1 */ /* 0x000fe200080410d8 */
[----:B------:R-:W-:Y:S01]  /*40b0*/  UMOV UR28, UR8 ;  /* 0x00000008001c7c82 */ /* 0x000fe20008000000 */
[----:B------:R-:W-:Y:S01]  /*40c0*/  UMOV UR29, UR9 ;  /* 0x00000009001d7c82 */ /* 0x000fe20008000000 */
[----:B------:R-:W-:Y:S01]  /*40d0*/  UMOV UR31, 0x80000020 ;  /* 0x80000020001f7882 */ /* 0x000fe20000000000 */
[----:B------:R-:W-:Y:S01]  /*40e0*/  UIADD3 UR34, UR4, 0x200, URZ ;  /* 0x0000020004227890 */ /* 0x000fe2000fffe03f */
[----:B------:R-:W-:Y:S01]  /*40f0*/  IMAD.MOV.U32 R11, RZ, RZ, R17 ;  /* 0x000000ffff0b7224 */ /* 0x000fe200078e0011 */
        /* <DEDUP_REMOVED lines=24> */
[----:B-12---:R-:W-:Y:S01]  /*4280*/  IMAD.MOV.U32 R5, RZ, RZ, R22 ;  /* 0x000000ffff057224 */ /* 0x006fe200078e0016 */
[----:B------:R-:W-:Y:S01]  /*4290*/  UMOV UR52, UR8 ;  /* 0x0000000800347c82 */ /* 0x000fe20008000000 */
[----:B------:R-:W-:Y:S01]  /*42a0*/  UMOV UR53, UR9 ;  /* 0x0000000900357c82 */ /* 0x000fe20008000000 */
[----:B------:R-:W-:Y:S01]  /*42b0*/  UMOV UR55, 0x80000020 ;  /* 0x8000002000377882 */ /* 0x000fe20000000000 */
[----:B------:R-:W-:Y:S01]  /*42c0*/  UIADD3 UR58, UR4, 0x380, URZ ;  /* 0x00000380043a7890 */ /* 0x000fe2000fffe03f */
[----:B------:R-:W-:Y:S01]  /*42d0*/  IMAD.MOV.U32 R4, RZ, RZ, R23 ;  /* 0x000000ffff047224 */ /* 0x000fe200078e0017 */
[----:B------:R-:W-:-:S02]  /*42e0*/  WARPGROUP.DEPBAR.LE gsb0, 0x0 ;  /* 0x00008000000079c5 */ /* 0x000fc40000010000 */
[----:B------:R-:W-:Y:S01]  /*42f0*/  WARPGROUP.ARRIVE ;  /* 0x00000000000079c5 */ /* 0x000fe20000000000 */
[----:B------:R-:W-:Y:S01]  /*4300*/  UMOV UR16, UR18 ;  /* 0x0000001200107c82 */ /* 0x000fe20008000000 */
[----:B------:R-:W-:Y:S01]  /*4310*/  UMOV UR17, UR19 ;  /* 0x0000001300117c82 */ /* 0x000fe20008000000 */
[----:B------:R-:W-:Y:S01]  /*4320*/  UMOV UR56, UR8 ;  /* 0x0000000800387c82 */ /* 0x000fe20008000000 */
[----:B------:R-:W-:Y:S01]  /*4330*/  UMOV UR57, UR9 ;  /* 0x0000000900397c82 */ /* 0x000fe20008000000 */
[----:B------:R-:W-:Y:S01]  /*4340*/  UMOV UR59, 0x80000020 ;  /* 0x80000020003b7882 */ /* 0x000fe20000000000 */
[----:B------:R-:W-:Y:S01]  /*4350*/  IGMMA.64x16x32.S8.S8 R224, gdesc[UR24], R224, gsb0 ;  /* 0x0060000018e079f1 */ /* 0x000fe200080410e0 */
[----:B------:R-:W-:Y:S02]  /*4360*/  IMAD.MOV.U32 R14, RZ, RZ, R222 ;  /* 0x000000ffff0e7224 */ /* 0x000fe400078e00de */
[----:B------:R-:W-:Y:S01]  /*4370*/  IMAD.MOV.U32 R13, RZ, RZ, R223 ;  /* 0x000000ffff0d7224 */ /* 0x000fe200078e00df */
[----:B------:R-:W-:Y:S01]  /*4380*/  UIADD3 UR18, UR4, 0x100, URZ ;  /* 0x0000010004127890 */ /* 0x000fe2000fffe03f */
[----:B------:R-:W-:Y:S01]  /*4390*/  IMAD.MOV.U32 R16, RZ, RZ, R220 ;  /* 0x000000ffff107224 */ /* 0x000fe200078e00dc */
[----:B------:R-:W-:Y:S01]  /*43a0*/  UMOV UR19, 0x80000020 ;  /* 0x8000002000137882 */ /* 0x000fe20000000000 */
[----:B------:R-:W-:Y:S01]  /*43b0*/  UIADD3 UR26, UR4, 0x180, URZ ;  /* 0x00000180041a7890 */ /* 0x000fe2000fffe03f */
[----:B------:R-:W-:Y:S01]  /*43c0*/  IMAD.MOV.U32 R15, RZ, RZ, R221 ;  /* 0x000000ffff0f7224 */ /* 0x000fe200078e00dd */
[----:B------:R-:W-:Y:S01]  /*43d0*/  UMOV UR24, UR8 ;  /* 0x0000000800187c82 */ /* 0x000fe20008000000 */
[----:B------:R-:W-:Y:S01]  /*43e0*/  UMOV UR25, UR9 ;  /* 0x0000000900197c82 */ /* 0x000fe20008000000 */
[----:B------:R-:W-:Y:S01]  /*43f0*/  UMOV UR27, 0x80000020 ;  /* 0x80000020001b7882 */ /* 0x000fe20000000000 */
[----:B------:R-:W2:Y:S01]  /*4400*/  LDL.LU.64 R222, [R1+0x170] ;  /* 0x0001700001de7983 */ /* 0x000ea20000300a00 */
[----:B------:R-:W-:-:S02]  /*4410*/  IMAD.MOV.U32 R18, RZ, RZ, R218 ;  /* 0x000000ffff127224 */ /* 0x000fc400078e00da */
[----:B------:R-:W-:Y:S01]  /*4420*/  IMAD.MOV.U32 R17, RZ, RZ, R219 ;  /* 0x000000ffff117224 */ /* 0x000fe200078e00db */
[----:B------:R-:W2:Y:S01]  /*4430*/  LDL.LU.64 R220, [R1+0x168] ;  /* 0x0001680001dc7983 */ /* 0x000ea20000300a00 */
[----:B------:R-:W-:Y:S02]  /*4440*/  IMAD.MOV.U32 R20, RZ, RZ, R216 ;  /* 0x000000ffff147224 */ /* 0x000fe400078e00d8 */
[----:B------:R-:W-:Y:S01]  /*4450*/  IMAD.MOV.U32 R19, RZ, RZ, R217 ;  /* 0x000000ffff137224 */ /* 0x000fe200078e00d9 */
[----:B------:R-:W2:Y:S04]  /*4460*/  LDL.LU.64 R218, [R1+0x160] ;  /* 0x0001600001da7983 */ /* 0x000ea80000300a00 */
[----:B------:R-:W2:Y:S01]  /*4470*/  LDL.LU.64 R216, [R1+0x158] ;  /* 0x0001580001d87983 */ /* 0x000ea20000300a00 */
[----:B------:R-:W-:-:S02]  /*4480*/  WARPGROUP.DEPBAR.LE gsb0, 0x0 ;  /* 0x00008000000079c5 */ /* 0x000fc40000010000 */
[----:B------:R-:W-:-:S06]  /*4490*/  WARPGROUP.ARRIVE ;  /* 0x00000000000079c5 */ /* 0x000fcc0000000000 */
[----:B------:R-:W-:Y:S01]  /*44a0*/  IGMMA.64x16x32.S8.S8 R208, gdesc[UR12], R208, gsb0 ;  /* 0x006000000cd079f1 */ /* 0x000fe200080410d0 */
        /* <DEDUP_REMOVED lines=79> */
[----:B------:R1:W-:Y:S04]  /*49a0*/  STL.64 [R1+0xf8], R230 ;  /* 0x0000f8e601007387 */ /* 0x0003e80000100a00 */
[----:B------:R3:W-:Y:S01]  /*49b0*/  STL.64 [R1+0xf0], R228 ;  /* 0x0000f0e401007387 */ /* 0x0007e20000100a00 */
[----:B------:R-:W-:Y:S02]  /*49c0*/  WARPGROUP.DEPBAR.LE gsb0, 0x0 ;  /* 0x00008000000079c5 */ /* 0x000fe40000010000 */
[----:B------:R-:W-:-:S06]  /*49d0*/  WARPGROUP.ARRIVE ;  /* 0x00000000000079c5 */ /* 0x000fcc0000000000 */
[----:B------:R-:W-:Y:S01]  /*49e0*/  IGMMA.64x16x32.S8.S8 R136, gdesc[UR28], R136, gsb0 ;  /* 0x006000001c8879f1 */ /* 0x000fe20008041088 */
[----:B-1----:R-:W-:Y:S01]  /*49f0*/  IMAD.MOV.U32 R230, RZ, RZ, R14 ;  /* 0x000000ffffe67224 */ /* 0x002fe200078e000e */
[----:B------:R1:W-:Y:S01]  /*4a00*/  STL.64 [R1+0xe8], R226 ;  /* 0x0000e8e201007387 */ /* 0x0003e20000100a00 */
[----:B------:R-:W-:Y:S02]  /*4a10*/  IMAD.MOV.U32 R231, RZ, RZ, R13 ;  /* 0x000000ffffe77224 */ /* 0x000fe400078e000d */
[----:B---3--:R-:W-:Y:S01]  /*4a20*/  IMAD.MOV.U32 R228, RZ, RZ, R16 ;  /* 0x000000ffffe47224 */ /* 0x008fe200078e0010 */
[----:B------:R3:W-:Y:S01]  /*4a30*/  STL.64 [R1+0xe0], R224 ;  /* 0x0000e0e001007387 */ /* 0x0007e20000100a00 */
[----:B------:R-:W-:-:S03]  /*4a40*/  IMAD.MOV.U32 R229, RZ, RZ, R15 ;  /* 0x000000ffffe57224 */ /* 0x000fc600078e000f */
[----:B------:R4:W-:Y:S01]  /*4a50*/  STL.64 [R1+0x118], R230 ;  /* 0x000118e601007387 */ /* 0x0009e20000100a00 */
[----:B-1----:R-:W-:Y:S02]  /*4a60*/  IMAD.MOV.U32 R226, RZ, RZ, R18 ;  /* 0x000000ffffe27224 */ /* 0x002fe400078e0012 */
[----:B------:R-:W-:Y:S02]  /*4a70*/  IMAD.MOV.U32 R227, RZ, RZ, R17 ;  /* 0x000000ffffe37224 */ /* 0x000fe400078e0011 */
[----:B---3--:R-:W-:Y:S02]  /*4a80*/  IMAD.MOV.U32 R224, RZ, RZ, R20 ;  /* 0x000000ffffe07224 */ /* 0x008fe400078e0014 */
[----:B------:R-:W-:Y:S01]  /*4a90*/  IMAD.MOV.U32 R225, RZ, RZ, R19 ;  /* 0x000000ffffe17224 */ /* 0x000fe200078e0013 */
[----:B------:R1:W-:Y:S04]  /*4aa0*/  STL.64 [R1+0x110], R228 ;  /* 0x000110e401007387 */ /* 0x0003e80000100a00 */
[----:B------:R3:W-:Y:S04]  /*4ab0*/  STL.64 [R1+0x108], R226 ;  /* 0x000108e201007387 */ /* 0x0007e80000100a00 */
[----:B------:R0:W-:Y:S04]  /*4ac0*/  STL.64 [R1+0x100], R224 ;  /* 0x000100e001007387 */ /* 0x0001e80000100a00 */
[----:B------:R-:W2:Y:S04]  /*4ad0*/  LDL.LU.64 R16, [R1] ;  /* 0x0000000001107983 */ /* 0x000ea80000300a00 */
[----:B------:R-:W2:Y:S04]  /*4ae0*/  LDL.LU.64 R18, [R1+0x8] ;  /* 0x0000080001127983 */ /* 0x000ea80000300a00 */
[----:B------:R-:W2:Y:S04]  /*4af0*/  LDL.LU.64 R20, [R1+0x10] ;  /* 0x0000100001147983 */ /* 0x000ea80000300a00 */
[----:B------:R-:W2:Y:S01]  /*4b00*/  LDL.LU.64 R22, [R1+0x18] ;  /* 0x0000180001167983 */ /* 0x000ea20000300a00 */
[----:B------:R-:W-:Y:S01]  /*4b10*/  UMOV UR24, UR56 ;  /* 0x0000003800187c82 */ /* 0x000fe20008000000 */
[----:B------:R-:W-:Y:S01]  /*4b20*/  UMOV UR25, UR57 ;  /* 0x0000003900197c82 */ /* 0x000fe20008000000 */
[----:B------:R-:W-:-:S02]  /*4b30*/  WARPGROUP.DEPBAR.LE gsb0, 0x0 ;  /* 0x00008000000079c5 */ /* 0x000fc40000010000 */
[----:B------:R-:W-:-:S06]  /*4b40*/  WARPGROUP.ARRIVE ;  /* 0x00000000000079c5 */ /* 0x000fcc0000000000 */
[----:B------:R-:W-:Y:S01]  /*4b50*/  IGMMA.64x16x32.S8.S8 R152, gdesc[UR24], R152, gsb0 ;  /* 0x00600000189879f1 */ /* 0x000fe20008041098 */
[----:B----4-:R-:W-:Y:S01]  /*4b60*/  IMAD.MOV.U32 R230, RZ, RZ, R5 ;  /* 0x000000ffffe67224 */ /* 0x010fe200078e0005 */
[----:B-1----:R-:W-:Y:S01]  /*4b70*/  MOV R229, R7 ;  /* 0x0000000700e57202 */ /* 0x002fe20000000f00 */
[----:B------:R-:W-:Y:S02]  /*4b80*/  IMAD.MOV.U32 R231, RZ, RZ, R4 ;  /* 0x000000ffffe77224 */ /* 0x000fe400078e0004 */
[----:B------:R-:W-:Y:S02]  /*4b90*/  IMAD.MOV.U32 R228, RZ, RZ, R8 ;  /* 0x000000ffffe47224 */ /* 0x000fe400078e0008 */
[----:B---3--:R-:W-:Y:S02]  /*4ba0*/  IMAD.MOV.U32 R226, RZ, RZ, R10 ;  /* 0x000000ffffe27224 */ /* 0x008fe400078e000a */
[----:B------:R-:W-:Y:S02]  /*4bb0*/  IMAD.MOV.U32 R227, RZ, RZ, R9 ;  /* 0x000000ffffe37224 */ /* 0x000fe400078e0009 */
[----:B0-----:R-:W-:-:S02]  /*4bc0*/  IMAD.MOV.U32 R224, RZ, RZ, R12 ;  /* 0x000000ffffe07224 */ /* 0x001fc400078e000c */
[----:B------:R-:W-:Y:S01]  /*4bd0*/  IMAD.MOV.U32 R225, RZ, RZ, R11 ;  /* 0x000000ffffe17224 */ /* 0x000fe200078e000b */
[----:B------:R-:W-:Y:S04]  /*4be0*/  STL.64 [R1+0x138], R230 ;  /* 0x000138e601007387 */ /* 0x000fe80000100a00 */
[----:B------:R-:W-:Y:S04]  /*4bf0*/  STL.64 [R1+0x130], R228 ;  /* 0x000130e401007387 */ /* 0x000fe80000100a00 */
[----:B------:R-:W-:Y:S04]  /*4c00*/  STL.64 [R1+0x128], R226 ;  /* 0x000128e201007387 */ /* 0x000fe80000100a00 */
[----:B------:R0:W-:Y:S04]  /*4c10*/  STL.64 [R1+0x120], R224 ;  /* 0x000120e001007387 */ /* 0x0001e80000100a00 */
[----:B0-----:R-:W3:Y:S04]  /*4c20*/  LDL.LU.64 R224, [R1+0x40] ;  /* 0x0000400001e07983 */ /* 0x001ee80000300a00 */
[----:B------:R-:W3:Y:S04]  /*4c30*/  LDL.LU.64 R226, [R1+0x48] ;  /* 0x0000480001e27983 */ /* 0x000ee80000300a00 */
[----:B------:R-:W3:Y:S04]  /*4c40*/  LDL.LU.64 R228, [R1+0x50] ;  /* 0x0000500001e47983 */ /* 0x000ee80000300a00 */
[----:B------:R-:W3:Y:S01]  /*4c50*/  LDL.LU.64 R230, [R1+0x58] ;  /* 0x0000580001e67983 */ /* 0x000ee20000300a00 */
[----:B------:R-:W-:-:S02]  /*4c60*/  WARPGROUP.DEPBAR.LE gsb0, 0x0 ;  /* 0x00008000000079c5 */ /* 0x000fc40000010000 */
[----:B------:R-:W-:Y:S01]  /*4c70*/  WARPGROUP.ARRIVE ;  /* 0x00000000000079c5 */ /* 0x000fe20000000000 */
[----:B------:R-:W-:Y:S01]  /*4c80*/  UMOV UR20, UR56 ;  /* 0x0000003800147c82 */ /* 0x000fe20008000000 */
[----:B------:R-:W-:-:S04]  /*4c90*/  UMOV UR21, UR57 ;  /* 0x0000003900157c82 */ /* 0x000fc80008000000 */
[----:B------:R-:W-:Y:S01]  /*4ca0*/  IGMMA.64x16x32.S8.S8 R168, gdesc[UR20], R168, gsb0 ;  /* 0x0060000014a879f1 */ /* 0x000fe200080410a8 */
        /* <DEDUP_REMOVED lines=18> */
[----:B--2---:R-:W-:-:S06]  /*4dd0*/  WARPGROUP.ARRIVE ;  /* 0x00000000000079c5 */ /* 0x004fcc0000000000 */
        /* <DEDUP_REMOVED lines=11> */
[----:B---3--:R-:W-:-:S06]  /*4e90*/  WARPGROUP.ARRIVE ;  /* 0x00000000000079c5 */ /* 0x008fcc0000000000 */
[----:B------:R-:W-:Y:S01]  /*4ea0*/  IGMMA.64x16x32.S8.S8 R224, gdesc[UR56], R224, gsb0 ;  /* 0x0060000038e079f1 */ /* 0x000fe200080410e0 */
[----:B------:R-:W-:Y:S02]  /*4eb0*/  IMAD.MOV.U32 R5, RZ, RZ, R22 ;  /* 0x000000ffff057224 */ /* 0x000fe400078e0016 */
[----:B------:R-:W-:Y:S02]  /*4ec0*/  IMAD.MOV.U32 R4, RZ, RZ, R23 ;  /* 0x000000ffff047224 */ /* 0x000fe400078e0017 */
[----:B------:R-:W-:Y:S01]  /*4ed0*/  IMAD.MOV.U32 R10, RZ, RZ, R18 ;  /* 0x000000ffff0a7224 */ /* 0x000fe200078e0012 */
[----:B------:R0:W5:Y:S01]  /*4ee0*/  LDL.LU.64 R22, [R1+0x150] ;  /* 0x0001500001167983 */ /* 0x0001620000300a00 */
[----:B------:R-:W-:Y:S02]  /*4ef0*/  IMAD.MOV.U32 R9, RZ, RZ, R19 ;  /* 0x000000ffff097224 */ /* 0x000fe400078e0013 */
[----:B------:R-:W-:Y:S01]  /*4f00*/  IMAD.MOV.U32 R12, RZ, RZ, R16 ;  /* 0x000000ffff0c7224 */ /* 0x000fe200078e0010 */
[----:B------:R0:W5:Y:S01]  /*4f10*/  LDL.LU.64 R18, [R1+0x148] ;  /* 0x0001480001127983 */ /* 0x0001620000300a00 */
[----:B------:R-:W-:-:S02]  /*4f20*/  IMAD.MOV.U32 R11, RZ, RZ, R17 ;  /* 0x000000ffff0b7224 */ /* 0x000fc400078e0011 */
[----:B------:R-:W-:Y:S01]  /*4f30*/  IMAD.MOV.U32 R8, RZ, RZ, R20 ;  /* 0x000000ffff087224 */ /* 0x000fe200078e0014 */
[----:B------:R0:W5:Y:S01]  /*4f40*/  LDL.LU.64 R16, [R1+0x140] ;  /* 0x0001400001107983 */ /* 0x0001620000300a00 */
[----:B------:R-:W-:Y:S01]  /*4f50*/  IMAD.MOV.U32 R7, RZ, RZ, R21 ;  /* 0x000000ffff077224 */ /* 0x000fe200078e0015 */
[----:B------:R-:W-:Y:S02]  /*4f60*/  WARPGROUP.DEPBAR.LE gsb0, 0x0 ;  /* 0x00008000000079c5 */ /* 0x000fe40000010000 */
[----:B------:R-:W-:Y:S02]  /*4f70*/  IMAD.MOV.U32 R14, RZ, RZ, R230 ;  /* 0x000000ffff0e7224 */ /* 0x000fe400078e00e6 */
[----:B------:R-:W-:Y:S02]  /*4f80*/  IMAD.MOV.U32 R13, RZ, RZ, R231 ;  /* 0x000000ffff0d7224 */ /* 0x000fe400078e00e7 */
[----:B------:R-:W-:Y:S01]  /*4f90*/  IMAD.MOV.U32 R20, RZ, RZ, R228 ;  /* 0x000000ffff147224 */ /* 0x000fe200078e00e4 */
[----:B------:R-:W2:Y:S01]  /*4fa0*/  LDL.LU.64 R230, [R1+0x138] ;  /* 0x0001380001e67983 */ /* 0x000ea20000300a00 */
[----:B------:R-:W-:-:S02]  /*4fb0*/  IMAD.MOV.U32 R15, RZ, RZ, R229 ;  /* 0x000000ffff0f7224 */ /* 0x000fc400078e00e5 */
[----:B------:R-:W-:Y:S01]  /*4fc0*/  IMAD.MOV.U32 R232, RZ, RZ, R226 ;  /* 0x000000ffffe87224 */ /* 0x000fe200078e00e2 */
[----:B------:R-:W2:Y:S01]  /*4fd0*/  LDL.LU.64 R228, [R1+0x130] ;  /* 0x0001300001e47983 */ /* 0x000ea20000300a00 */
[----:B------:R-:W-:Y:S02]  /*4fe0*/  IMAD.MOV.U32 R21, RZ, RZ, R227 ;  /* 0x000000ffff157224 */ /* 0x000fe400078e00e3 */
[----:B------:R-:W-:Y:S01]  /*4ff0*/  IMAD.MOV.U32 R234, RZ, RZ, R224 ;  /* 0x000000ffffea7224 */ /* 0x000fe200078e00e0 */
[----:B------:R-:W2:Y:S01]  /*5000*/  LDL.LU.64 R226, [R1+0x128] ;  /* 0x0001280001e27983 */ /* 0x000ea20000300a00 */
[----:B------:R-:W-:-:S03]  /*5010*/  IMAD.MOV.U32 R233, RZ, RZ, R225 ;  /* 0x000000ffffe97224 */ /* 0x000fc600078e00e1 */
[----:B------:R-:W2:Y:S01]  /*5020*/  LDL.LU.64 R224, [R1+0x120] ;  /* 0x0001200001e07983 */ /* 0x000ea20000300a00 */
[----:B------:R-:W-:Y:S02]  /*5030*/  UIADD3 UR8, UR55, 0x2, URZ ;  /* 0x0000000237087890 */ /* 0x000fe4000fffe03f */
[----:B------:R-:W-:Y:S01]  /*5040*/  UIADD3 UR5, UR4, 0x2, URZ ;  /* 0x0000000204057890 */ /* 0x000fe2000fffe03f */
[----:B------:R-:W-:Y:S01]  /*5050*/  UMOV UR9, 0x80000020 ;  /* 0x8000002000097882 */ /* 0x000fe20000000000 */
[----:B------:R-:W-:-:S05]  /*5060*/  UMOV UR11, 0x80000020 ;  /* 0x80000020000b7882 */ /* 0x000fca0000000000 */
[----:B------:R-:W-:Y:S01]  /*5070*/  UMOV UR10, UR5 ;  /* 0x00000005000a7c82 */ /* 0x000fe20008000000 */
[----:B--2---:R-:W-:-:S06]  /*5080*/  WARPGROUP.ARRIVE ;  /* 0x00000000000079c5 */ /* 0x004fcc0000000000 */
[----:B------:R-:W-:Y:S03]  /*5090*/  IGMMA.64x16x32.S8.S8 R224, gdesc[UR8], R224, gsb0 ;  /* 0x0060000008e079f1 */ /* 0x000fe600080410e0 */
[----:B------:R-:W-:Y:S02]  /*50a0*/  WARPGROUP.DEPBAR.LE gsb0, 0x0 ;  /* 0x00008000000079c5 */ /* 0x000fe40000010000 */
[----:B------:R-:W-:Y:S04]  /*50b0*/  STL.64 [R1+0x60], R224 ;  /* 0x000060e001007387 */ /* 0x000fe80000100a00 */
[----:B------:R-:W-:Y:S04]  /*50c0*/  STL.64 [R1+0x68], R226 ;  /* 0x000068e201007387 */ /* 0x000fe80000100a00 */
[----:B------:R-:W-:Y:S04]  /*50d0*/  STL.64 [R1+0x70], R228 ;  /* 0x000070e401007387 */ /* 0x000fe80000100a00 */
[----:B------:R1:W-:Y:S04]  /*50e0*/  STL.64 [R1+0x78], R230 ;  /* 0x000078e601007387 */ /* 0x0003e80000100a00 */
[----:B-1----:R-:W2:Y:S04]  /*50f0*/  LDL.LU.64 R230, [R1+0x118] ;  /* 0x0001180001e67983 */ /* 0x002ea80000300a00 */
[----:B------:R-:W2:Y:S04]  /*5100*/  LDL.LU.64 R228, [R1+0x110] ;  /* 0x0001100001e47983 */ /* 0x000ea80000300a00 */
[----:B------:R-:W2:Y:S04]  /*5110*/  LDL.LU.64 R226, [R1+0x108] ;  /* 0x0001080001e27983 */ /* 0x000ea80000300a00 */
[----:B------:R-:W2:Y:S01]  /*5120*/  LDL.LU.64 R224, [R1+0x100] ;  /* 0x0001000001e07983 */ /* 0x000ea20000300a00 */
[----:B------:R-:W-:Y:S01]  /*5130*/  UIADD3 UR6, UR4, 0x42, URZ ;  /* 0x0000004204067890 */ /* 0x000fe2000fffe03f */
[----:B------:R-:W-:Y:S01]  /*5140*/  UMOV UR20, UR8 ;  /* 0x0000000800147c82 */ /* 0x000fe20008000000 */
[----:B------:R-:W-:Y:S01]  /*5150*/  UMOV UR21, UR9 ;  /* 0x0000000900157c82 */ /* 0x000fe20008000000 */
[----:B------:R-:W-:-:S04]  /*5160*/  UMOV UR23, 0x80000020 ;  /* 0x8000002000177882 */ /* 0x000fc80000000000 */
        /* <DEDUP_REMOVED lines=15> */
[----:B------:R-:W-:Y:S01]  /*5260*/  UMOV UR15, 0x80000020 ;  /* 0x80000020000f7882 */ /* 0x000fe20000000000 */
[----:B------:R-:W-:Y:S01]  /*5270*/  UIADD3 UR18, UR4, 0xc2, URZ ;  /* 0x000000c204127890 */ /* 0x000fe2000fffe03f */
[----:B------:R-:W-:Y:S01]  /*5280*/  UMOV UR16, UR8 ;  /* 0x0000000800107c82 */ /* 0x000fe20008000000 */
[----:B------:R-:W-:Y:S01]  /*5290*/  UMOV UR17, UR9 ;  /* 0x0000000900117c82 */ /* 0x000fe20008000000 */
[----:B------:R-:W-:Y:S01]  /*52a0*/  UMOV UR19, 0x80000020 ;  /* 0x8000002000137882 */ /* 0x000fe20000000000 */
[----:B------:R-:W-:Y:S01]  /*52b0*/  UMOV UR6, UR22 ;  /* 0x0000001600067c82 */ /* 0x000fe20008000000 */
[----:B------:R-:W-:Y:S01]  /*52c0*/  UIADD3 UR22, UR4, 0x102, URZ ;  /* 0x0000010204167890 */ /* 0x000fe2000fffe03f */
[----:B------:R-:W-:Y:S01]  /*52d0*/  UMOV UR7, UR23 ;  /* 0x0000001700077c82 */ /* 0x000fe20008000000 */
[----:B------:R-:W-:Y:S01]  /*52e0*/  UMOV UR20, UR8 ;  /* 0x0000000800147c82 */ /* 0x000fe20008000000 */
[----:B------:R-:W-:Y:S01]  /*52f0*/  UMOV UR21, UR9 ;  /* 0x0000000900157c82 */ /* 0x000fe20008000000 */
[----:B------:R-:W-:Y:S01]  /*5300*/  UMOV UR23, 0x80000020 ;  /* 0x8000002000177882 */ /* 0x000fe20000000000 */
        /* <DEDUP_REMOVED lines=8> */
[----:B--2---:R-:W-:-:S06]  /*5390*/  WARPGROUP.ARRIVE ;  /* 0x00000000000079c5 */ /* 0x004fcc0000000000 */
        /* <DEDUP_REMOVED lines=14> */
[----:B------:R-:W-:Y:S01]  /*5480*/  UMOV UR32, UR8 ;  /* 0x0000000800207c82 */ /* 0x000fe20008000000 */
[----:B------:R-:W-:Y:S01]  /*5490*/  UMOV UR33, UR9 ;  /* 0x0000000900217c82 */ /* 0x000fe20008000000 */
[----:B------:R-:W-:Y:S01]  /*54a0*/  UMOV UR35, 0x80000020 ;  /* 0x8000002000237882 */ /* 0x000fe20000000000 */
        /* <DEDUP_REMOVED lines=31> */
[----:B------:R-:W-:Y:S01]  /*56a0*/  UMOV UR12, UR6 ;  /* 0x00000006000c7c82 */ /* 0x000fe20008000000 */
[----:B------:R-:W-:Y:S01]  /*56b0*/  UIADD3 UR6, UR4, 0x302, URZ ;  /* 0x0000030204067890 */ /* 0x000fe2000fffe03f */
[----:B------:R-:W-:Y:S01]  /*56c0*/  UMOV UR13, UR7 ;  /* 0x00000007000d7c82 */ /* 0x000fe20008000000 */
[----:B------:R-:W-:Y:S02]  /*56d0*/  UIADD3 UR54, UR4, 0x342, URZ ;  /* 0x0000034204367890 */ /* 0x000fe4000fffe03f */
[----:B------:R-:W-:Y:S01]  /*56e0*/  UIADD3 UR58, UR4, 0x382, URZ ;  /* 0x00000382043a7890 */ /* 0x000fe2000fffe03f */
[----:B------:R-:W-:Y:S02]  /*56f0*/  UMOV UR5, UR9 ;  /* 0x0000000900057c82 */ /* 0x000fe40008000000 */
[----:B------:R-:W-:Y:S01]  /*5700*/  UMOV UR4, UR8 ;  /* 0x0000000800047c82 */ /* 0x000fe20008000000 */
[----:B------:R-:W-:Y:S01]  /*5710*/  UMOV UR7, 0x80000020 ;  /* 0x8000002000077882 */ /* 0x000fe20000000000 */
[----:B------:R-:W-:-:S02]  /*5720*/  WARPGROUP.DEPBAR.LE gsb0, 0x0 ;  /* 0x00008000000079c5 */ /* 0x000fc40000010000 */
        /* <DEDUP_REMOVED lines=16> */
[----:B------:R-:W-:Y:S01]  /*5830*/  UMOV UR57, 0x80000020 ;  /* 0x8000002000397882 */ /* 0x000fe20000000000 */
        /* <DEDUP_REMOVED lines=67> */
[----:B-1----:R-:W-:Y:S02]  /*5c70*/  IMAD.MOV.U32 R230, RZ, RZ, R232 ;  /* 0x000000ffffe67224 */ /* 0x002fe400078e00e8 */
[----:B------:R-:W-:-:S05]  /*5c80*/  IMAD.MOV.U32 R231, RZ, RZ, R21 ;  /* 0x000000ffffe77224 */ /* 0x000fca00078e0015 */
[----:B------:R1:W-:Y:S01]  /*5c90*/  STL.64 [R1+0xd8], R230 ;  /* 0x0000d8e601007387 */ /* 0x0003e20000100a00 */
[----:B--2---:R-:W-:Y:S02]  /*5ca0*/  IMAD.MOV.U32 R228, RZ, RZ, R234 ;  /* 0x000000ffffe47224 */ /* 0x004fe400078e00ea */
[----:B------:R-:W-:-:S05]  /*5cb0*/  IMAD.MOV.U32 R229, RZ, RZ, R233 ;  /* 0x000000ffffe57224 */ /* 0x000fca00078e00e9 */
[----:B------:R2:W-:Y:S01]  /*5cc0*/  STL.64 [R1+0xd0], R228 ;  /* 0x0000d0e401007387 */ /* 0x0005e20000100a00 */
[----:B-1----:R-:W-:-:S03]  /*5cd0*/  IMAD.MOV.U32 R230, RZ, RZ, R5 ;  /* 0x000000ffffe67224 */ /* 0x002fc600078e0005 */
[----:B------:R1:W-:Y:S01]  /*5ce0*/  STL.64 [R1+0xc8], R226 ;  /* 0x0000c8e201007387 */ /* 0x0003e20000100a00 */
[----:B------:R-:W-:-:S03]  /*5cf0*/  IMAD.MOV.U32 R231, RZ, RZ, R4 ;  /* 0x000000ffffe77224 */ /* 0x000fc600078e0004 */
[----:B------:R3:W-:Y:S01]  /*5d00*/  STL.64 [R1+0xc0], R224 ;  /* 0x0000c0e001007387 */ /* 0x0007e20000100a00 */
[----:B--2---:R-:W-:Y:S02]  /*5d10*/  IMAD.MOV.U32 R228, RZ, RZ, R8 ;  /* 0x000000ffffe47224 */ /* 0x004fe400078e0008 */
[----:B------:R-:W-:Y:S02]  /*5d20*/  IMAD.MOV.U32 R229, RZ, RZ, R7 ;  /* 0x000000ffffe57224 */ /* 0x000fe400078e0007 */
[----:B-1----:R-:W-:Y:S02]  /*5d30*/  IMAD.MOV.U32 R226, RZ, RZ, R10 ;  /* 0x000000ffffe27224 */ /* 0x002fe400078e000a */
[----:B------:R-:W-:Y:S02]  /*5d40*/  IMAD.MOV.U32 R227, RZ, RZ, R9 ;  /* 0x000000ffffe37224 */ /* 0x000fe400078e0009 */
[----:B---3--:R-:W-:Y:S01]  /*5d50*/  IMAD.MOV.U32 R224, RZ, RZ, R12 ;  /* 0x000000ffffe07224 */ /* 0x008fe200078e000c */
[----:B------:R-:W-:Y:S01]  /*5d60*/  MOV R225, R11 ;  /* 0x0000000b00e17202 */ /* 0x000fe20000000f00 */
[----:B------:R-:W-:Y:S01]  /*5d70*/  UMOV UR6, UR8 ;  /* 0x0000000800067c82 */ /* 0x000fe20008000000 */
[----:B------:R-:W-:Y:S01]  /*5d80*/  UMOV UR7, UR9 ;  /* 0x0000000900077c82 */ /* 0x000fe20008000000 */
[----:B------:R-:W-:Y:S01]  /*5d90*/  UMOV UR4, UR56 ;  /* 0x0000003800047c82 */ /* 0x000fe20008000000 */
[----:B------:R-:W-:Y:S01]  /*5da0*/  UMOV UR5, UR57 ;  /* 0x0000003900057c82 */ /* 0x000fe20008000000 */
[----:B------:R-:W-:-:S02]  /*5db0*/  WARPGROUP.DEPBAR.LE gsb0, 0x0 ;  /* 0x00008000000079c5 */ /* 0x000fc40000010000 */
[----:B------:R-:W-:-:S06]  /*5dc0*/  WARPGROUP.ARRIVE ;  /* 0x00000000000079c5 */ /* 0x000fcc0000000000 */
[----:B------:R-:W-:Y:S03]  /*5dd0*/  IGMMA.64x16x32.S8.S8 R224, gdesc[UR4], R224, gsb0 ;  /* 0x0060000004e079f1 */ /* 0x000fe600080410e0 */
[----:B------:R-:W-:Y:S02]  /*5de0*/  WARPGROUP.DEPBAR.LE gsb0, 0x0 ;  /* 0x00008000000079c5 */ /* 0x000fe40000010000 */
[----:B------:R-:W-:Y:S04]  /*5df0*/  STL.64 [R1], R224 ;  /* 0x000000e001007387 */ /* 0x000fe80000100a00 */
[----:B------:R-:W-:Y:S04]  /*5e00*/  STL.64 [R1+0x8], R226 ;  /* 0x000008e201007387 */ /* 0x000fe80000100a00 */
[----:B------:R-:W-:Y:S04]  /*5e10*/  STL.64 [R1+0x10], R228 ;  /* 0x000010e401007387 */ /* 0x000fe80000100a00 */
[----:B------:R1:W-:Y:S04]  /*5e20*/  STL.64 [R1+0x18], R230 ;  /* 0x000018e601007387 */ /* 0x0003e80000100a00 */
[----:B-1----:R-:W2:Y:S04]  /*5e30*/  LDL.LU.64 R230, [R1+0xd8] ;  /* 0x0000d80001e67983 */ /* 0x002ea80000300a00 */
        /* <DEDUP_REMOVED lines=19> */
[----:B------:R-:W-:Y:S01]  /*5f70*/  BPT.TRAP 0x1 ;  /* 0x000000040000795c */ /* 0x000fe20000300000 */
.L_x_27:
[----:B------:R-:W2:Y:S04]  /*5f80*/  LDL R4, [R1+0x80] ;  /* 0x0000800001047983 */ /* 0x000ea80000100800 */
[----:B------:R-:W3:Y:S04]  /*5f90*/  LDL R7, [R1+0x88] ;  /* 0x0000880001077983 */ /* 0x000ee80000100800 */
[----:B------:R-:W4:Y:S01]  /*5fa0*/  LDL R5, [R1+0x84] ;  /* 0x0000840001057983 */ /* 0x000f220000100800 */
[----:B------:R-:W-:Y:S02]  /*5fb0*/  R2UR UR5, R3 ;  /* 0x00000000030572ca */ /* 0x000fe400000e0000 */
[----:B--2---:R-:W-:-:S11]  /*5fc0*/  ISETP.NE.AND P1, PT, R4, RZ, PT ;  /* 0x000000ff0400720c */ /* 0x004fd60003f25270 */
[----:B------:R-:W-:Y:S01]  /*5fd0*/  IMAD.U32 R4, RZ, RZ, UR5 ;  /* 0x00000005ff047e24 */ /* 0x000fe2000f8e00ff */
[----:B---3--:R-:W-:-:S03]  /*5fe0*/  R2UR UR4, R7 ;  /* 0x00000000070472ca */ /* 0x008fc600000e0000 */
[----:B------:R-:W-:-:S04]  /*5ff0*/  @P1 IMAD R4, R4, 0x8, R0 ;  /* 0x0000000804041824 */ /* 0x000fc800078e0200 */
[----:B------:R-:W-:-:S06]  /*6000*/  @P1 VIADD R4, R4, 0x38 ;  /* 0x0000003804041836 */ /* 0x000fcc0000000000 */
[----:B------:R-:W-:Y:S01]  /*6010*/  UISETP.GT.U32.AND UP0, UPT, UR4, 0x1, UPT ;  /* 0x000000010400788c */ /* 0x000fe2000bf04070 */
[----:B----4-:R-:W-:-:S04]  /*6020*/  @P1 PRMT R4, R5, 0x654, R4 ;  /* 0x0000065405041816 */ /* 0x010fc80000000004 */
[----:B------:R1:W-:Y:S01]  /*6030*/  @P1 SYNCS.ARRIVE.TRANS64.RED.A1T0 RZ, [R4+URZ], RZ ;  /* 0x000000ff04ff19a7 */ /* 0x0003e2000810043f */
[----:B------:R-:W-:-:S13]  /*6040*/  PLOP3.LUT P1, PT, PT, PT, UP0, 0x80, 0x0 ;  /* 0x000000000000781c */ /* 0x000fda0003f2f008 */
[----:B-1----:R-:W-:Y:S05]  /*6050*/  @P1 BRA `(.L_x_28) ;  /* 0x0000000000041947 */ /* 0x002fea0003800000 */
[----:B------:R-:W-:Y:S01]  /*6060*/  BPT.TRAP 0x1 ;  /* 0x000000040000795c */ /* 0x000fe20000300000 */
.L_x_28:
[----:B------:R-:W-:Y:S01]  /*6070*/  R2UR UR5, R6 ;  /* 0x00000000060572ca */ /* 0x000fe200000e0000 */
[----:B------:R-:W-:Y:S01]  /*6080*/  UIADD3 UR60, UR60, 0x1, URZ ;  /* 0x000000013c3c7890 */ /* 0x000fe2000fffe03f */
[----:B------:R-:W-:-:S03]  /*6090*/  R2UR UR4, R3 ;  /* 0x00000000030472ca */ /* 0x000fc600000e0000 */
[----:B------:R-:W-:-:S04]  /*60a0*/  UISETP.NE.AND UP0, UPT, UR60, 0x7, UPT ;  /* 0x000000073c00788c */ /* 0x000fc8000bf05270 */
[----:B------:R-:W-:Y:S02]  /*60b0*/  USEL UR6, URZ, 0x1, UP0 ;  /* 0x000000013f067887 */ /* 0x000fe40008000000 */
[----:B------:R-:W-:Y:S02]  /*60c0*/  USEL UR60, UR60, URZ, UP0 ;  /* 0x0000003f3c3c7287 */ /* 0x000fe40008000000 */
[----:B------:R-:W-:Y:S02]  /*60d0*/  UISETP.GT.AND UP2, UPT, UR5, 0x1, UPT ;  /* 0x000000010500788c */ /* 0x000fe4000bf44270 */
[----:B------:R-:W-:Y:S01]  /*60e0*/  UIADD3 UR4, UR4, 0x1, URZ ;  /* 0x0000000104047890 */ /* 0x000fe2000fffe03f */
[----:B------:R-:W-:Y:S01]  /*60f0*/  LOP3.LUT R2, R2, UR6, RZ, 0x3c, !PT ;  /* 0x0000000602027c12 */ /* 0x000fe2000f8e3cff */
[----:B------:R-:W-:Y:S02]  /*6100*/  UIADD3 UR5, UR5, -0x1, URZ ;  /* 0xffffffff05057890 */ /* 0x000fe4000fffe03f */
[----:B------:R-:W-:Y:S01]  /*6110*/  PLOP3.LUT P1, PT, PT, PT, UP2, 0x80, 0x0 ;  /* 0x000000000000781c */ /* 0x000fe20003f2f028 */
[----:B------:R-:W-:-:S03]  /*6120*/  UISETP.NE.AND UP1, UPT, UR4, 0x7, UPT ;  /* 0x000000070400788c */ /* 0x000fc6000bf25270 */
[----:B------:R-:W-:Y:S01]  /*6130*/  IMAD.U32 R6, RZ, RZ, UR5 ;  /* 0x00000005ff067e24 */ /* 0x000fe2000f8e00ff */
[----:B------:R-:W-:-:S06]  /*6140*/  USEL UR4, UR4, URZ, UP1 ;  /* 0x0000003f04047287 */ /* 0x000fcc0008800000 */
[----:B------:R-:W-:Y:S02]  /*6150*/  IMAD.U32 R3, RZ, RZ, UR4 ;  /* 0x00000004ff037e24 */ /* 0x000fe4000f8e00ff */
[----:B------:R-:W-:Y:S05]  /*6160*/  @P1 BRA `(.L_x_29) ;  /* 0xffffffd800d41947 */ /* 0x000fea000383ffff */
.L_x_22:
[----:B------:R1:W5:Y:S01]  /*6170*/  LDL R7, [R1+0x98] ;  /* 0x0000980001077983 */ /* 0x0003620000100800 */
[----:B------:R-:W2:Y:S03]  /*6180*/  LDC R2, c[0x0][0x28c] ;  /* 0x0000a300ff027b82 */ /* 0x000ea60000000800 */
[----:B------:R1:W5:Y:S01]  /*6190*/  LDL R4, [R1+0xa8] ;  /* 0x0000a80001047983 */ /* 0x0003620000100800 */
[----:B--2---:R-:W-:-:S13]  /*61a0*/  ISETP.GE.AND P1, PT, R2, 0x1, PT ;  /* 0x000000010200780c */ /* 0x004fda0003f26270 */
[----:B-1----:R-:W-:Y:S05]  /*61b0*/  @!P1 BRA `(.L_x_30) ;  /* 0x0000000000749947 */ /* 0x002fea0003800000 */
[----:B------:R-:W-:Y:S05]  /*61c0*/  @!P0 BRA `(.L_x_31) ;  /* 0x0000000000048947 */ /* 0x000fea0003800000 */
[----:B------:R-:W-:Y:S01]  /*61d0*/  BPT.TRAP 0x1 ;  /* 0x000000040000795c */ /* 0x000fe20000300000 */
.L_x_31:
[----:B------:R-:W2:Y:S01]  /*61e0*/  LDL R2, [R1+0x80] ;  /* 0x0000800001027983 */ /* 0x000ea20000100800 */
[----:B------:R-:W-:Y:S01]  /*61f0*/  BSSY B0, `(.L_x_32) ;  /* 0x0000013000007945 */ /* 0x000fe20003800000 */
[----:B--2---:R-:W-:-:S13]  /*6200*/  ISETP.NE.AND P0, PT, R2, RZ, PT ;  /* 0x000000ff0200720c */ /* 0x004fda0003f05270 */
[----:B------:R-:W-:Y:S05]  /*6210*/  @!P0 BRA `(.L_x_33) ;  /* 0x0000000000408947 */ /* 0x000fea0003800000 */
[----:B------:R-:W2:Y:S01]  /*6220*/  LDL R3, [R1+0x84] ;  /* 0x0000840001037983 */ /* 0x000ea20000100800 */
[----:B-----5:R-:W-:Y:S02]  /*6230*/  R2UR UR5, R4 ;  /* 0x00000000040572ca */ /* 0x020fe400000e0000 */
[----:B------:R-:W-:-:S11]  /*6240*/  R2UR UR4, R7 ;  /* 0x00000000070472ca */ /* 0x000fd600000e0000 */
[----:B------:R-:W-:-:S04]  /*6250*/  UISETP.LT.AND UP0, UPT, UR5, 0x1, UPT ;  /* 0x000000010500788c */ /* 0x000fc8000bf01270 */
[----:B------:R-:W-:-:S04]  /*6260*/  USEL UR6, UR5, 0x1, UP0 ;  /* 0x0000000105067887 */ /* 0x000fc80008000000 */
[----:B------:R-:W-:-:S04]  /*6270*/  UIADD3 UR6, UR4, UR5, -UR6 ;  /* 0x0000000504067290 */ /* 0x000fc8000fffe806 */
[----:B------:R-:W-:-:S04]  /*6280*/  UIMAD.WIDE.U32 UR4, UR6, 0x24924925, URZ ;  /* 0x24924925060478a5 */ /* 0x000fc8000f8e003f */
[----:B------:R-:W-:-:S04]  /*6290*/  UIADD3 UR4, UR6, -UR5, URZ ;  /* 0x8000000506047290 */ /* 0x000fc8000fffe03f */
[----:B------:R-:W-:-:S04]  /*62a0*/  ULEA.HI UR4, UR4, UR5, URZ, 0x1f ;  /* 0x0000000504047291 */ /* 0x000fc8000f8ff83f */
[----:B------:R-:W-:-:S04]  /*62b0*/  USHF.R.U32.HI UR4, URZ, 0x2, UR4 ;  /* 0x000000023f047899 */ /* 0x000fc80008011604 */
[----:B------:R-:W-:-:S06]  /*62c0*/  UIMAD UR4, UR4, -0x7, UR6 ;  /* 0xfffffff9040478a4 */ /* 0x000fcc000f8e0206 */
[----:B------:R-:W-:-:S04]  /*62d0*/  IMAD.U32 R2, RZ, RZ, UR4 ;  /* 0x00000004ff027e24 */ /* 0x000fc8000f8e00ff */
[----:B------:R-:W-:-:S04]  /*62e0*/  IMAD R0, R2, 0x8, R0 ;  /* 0x0000000802007824 */ /* 0x000fc800078e0200 */
[----:B------:R-:W-:-:S05]  /*62f0*/  VIADD R0, R0, 0x38 ;  /* 0x0000003800007836 */ /* 0x000fca0000000000 */
[----:B--2---:R-:W-:-:S04]  /*6300*/  PRMT R0, R3, 0x654, R0 ;  /* 0x0000065403007816 */ /* 0x004fc80000000000 */
[----:B------:R1:W-:Y:S03]  /*6310*/  SYNCS.ARRIVE.TRANS64.RED.A1T0 RZ, [R0+URZ], RZ ;  /* 0x000000ff00ff79a7 */ /* 0x0003e6000810043f */
.L_x_33:
[----:B------:R-:W-:Y:S05]  /*6320*/  BSYNC B0 ;  /* 0x0000000000007941 */ /* 0x000fea0003800000 */
.L_x_32:
[----:B-1----:R-:W2:Y:S02]  /*6330*/  LDL R0, [R1+0x88] ;  /* 0x0000880001007983 */ /* 0x002ea40000100800 */
[----:B--2---:R-:W-:-:S13]  /*6340*/  R2UR UR4, R0 ;  /* 0x00000000000472ca */ /* 0x004fda00000e0000 */
[----:B------:R-:W-:-:S06]  /*6350*/  UISETP.GT.U32.AND UP0, UPT, UR4, 0x1, UPT ;  /* 0x000000010400788c */ /* 0x000fcc000bf04070 */
[----:B------:R-:W-:-:S13]  /*6360*/  PLOP3.LUT P0, PT, PT, PT, UP0, 0x80, 0x0 ;  /* 0x000000000000781c */ /* 0x000fda0003f0f008 */
[----:B------:R-:W-:Y:S05]  /*6370*/  @P0 BRA `(.L_x_30) ;  /* 0x0000000000040947 */ /* 0x000fea0003800000 */
[----:B------:R-:W-:Y:S01]  /*6380*/  BPT.TRAP 0x1 ;  /* 0x000000040000795c */ /* 0x000fe20000300000 */
.L_x_30:
[----:B------:R-:W2:Y:S01]  /*6390*/  LDL.LU R5, [R1+0xa0] ;  /* 0x0000a00001057983 */ /* 0x000ea20000300800 */
[----:B------:R-:W1:Y:S01]  /*63a0*/  S2R R6, SR_TID.X ;  /* 0x0000000000067919 */ /* 0x000e620000002100 */
[----:B-----5:R-:W-:Y:S01]  /*63b0*/  R2UR UR4, R22 ;  /* 0x00000000160472ca */ /* 0x020fe200000e0000 */
[----:B------:R-:W-:Y:S01]  /*63c0*/  ULDC.64 UR8, c[0x0][0x5d0] ;  /* 0x0001740000087ab9 */ /* 0x000fe20000000a00 */
[----:B------:R-:W3:Y:S01]  /*63d0*/  LDL R12, [R1+0x9c] ;  /* 0x00009c00010c7983 */ /* 0x000ee20000100800 */
[----:B------:R-:W-:Y:S02]  /*63e0*/  R2UR UR7, R23 ;  /* 0x00000000170772ca */ /* 0x000fe400000e0000 */
[----:B------:R-:W-:Y:S02]  /*63f0*/  R2UR UR15, R4 ;  /* 0x00000000040f72ca */ /* 0x000fe400000e0000 */
[----:B------:R-:W-:-:S06]  /*6400*/  R2UR UR5, R7 ;  /* 0x00000000070572ca */ /* 0x000fcc00000e0000 */
[----:B------:R-:W-:-:S03]  /*6410*/  UIMAD UR6, UR4, 0xf0, URZ ;  /* 0x000000f0040678a4 */ /* 0x000fc6000f8e023f */
[----:B------:R-:W-:-:S03]  /*6420*/  UIMAD.WIDE UR12, UR7, 0x100, URZ ;  /* 0x00000100070c78a5 */ /* 0x000fc6000f8e023f */
[----:B------:R-:W-:Y:S01]  /*6430*/  IMAD.U32 R14, RZ, RZ, UR6 ;  /* 0x00000006ff0e7e24 */ /* 0x000fe2000f8e00ff */
[----:B------:R-:W-:Y:S02]  /*6440*/  USHF.L.U32 UR7, UR7, 0x8, URZ ;  /* 0x0000000807077899 */ /* 0x000fe4000800063f */
[----:B------:R-:W-:Y:S01]  /*6450*/  UISETP.GE.U32.AND UP1, UPT, UR15, 0x7, UPT ;  /* 0x000000070f00788c */ /* 0x000fe2000bf26070 */
[--C-:B-1----:R-:W-:Y:S01]  /*6460*/  SHF.R.U32.HI R3, RZ, 0x7, R6.reuse ;  /* 0x00000007ff037819 */ /* 0x102fe20000011606 */
[C---:B------:R-:W-:Y:S01]  /*6470*/  IMAD.SHL.U32 R15, R6.reuse, 0x2, RZ ;  /* 0x00000002060f7824 */ /* 0x040fe200078e00ff */
[----:B------:R-:W-:Y:S02]  /*6480*/  SHF.R.U32.HI R0, RZ, 0x2, R6 ;  /* 0x00000002ff007819 */ /* 0x000fe40000011606 */
[----:B------:R-:W-:Y:S02]  /*6490*/  LOP3.LUT R3, R3, 0x1, RZ, 0xc0, !PT ;  /* 0x0000000103037812 */ /* 0x000fe400078ec0ff */
[----:B------:R-:W-:-:S02]  /*64a0*/  LOP3.LUT R4, R6, 0x60, RZ, 0xc0, !PT ;  /* 0x0000006006047812 */ /* 0x000fc400078ec0ff */
[----:B------:R-:W-:Y:S01]  /*64b0*/  LOP3.LUT R0, R0, 0x7, RZ, 0xc0, !PT ;  /* 0x0000000700007812 */ /* 0x000fe200078ec0ff */
[C---:B------:R-:W-:Y:S01]  /*64c0*/  IMAD.SHL.U32 R2, R3.reuse, 0x40, RZ ;  /* 0x0000004003027824 */ /* 0x040fe200078e00ff */
[----:B------:R-:W-:Y:S02]  /*64d0*/  SHF.R.U32.HI R4, RZ, 0x1, R4 ;  /* 0x00000001ff047819 */ /* 0x000fe40000011604 */
[----:B------:R-:W-:Y:S02]  /*64e0*/  LOP3.LUT R14, R14, 0x6, R15, 0xf8, !PT ;  /* 0x000000060e0e7812 */ /* 0x000fe400078ef80f */
[--C-:B------:R-:W-:Y:S02]  /*64f0*/  LOP3.LUT R2, R2, 0x40, R0.reuse, 0xe2, !PT ;  /* 0x0000004002027812 */ /* 0x100fe400078ee200 */
[----:B------:R-:W-:Y:S02]  /*6500*/  IADD3 R0, RZ, -R4, -R0 ;  /* 0x80000004ff007210 */ /* 0x000fe40007ffe800 */
[----:B------:R-:W-:Y:S01]  /*6510*/  LOP3.LUT R21, R2, UR12, R4, 0xfe, !PT ;  /* 0x0000000c02157c12 */ /* 0x000fe2000f8efe04 */
[----:B------:R-:W-:Y:S01]  /*6520*/  IMAD.U32 R4, RZ, RZ, UR8 ;  /* 0x00000008ff047e24 */ /* 0x000fe2000f8e00ff */
[----:B------:R-:W-:Y:S01]  /*6530*/  SHF.R.S32.HI R15, RZ, 0x1f, R14 ;  /* 0x0000001fff0f7819 */ /* 0x000fe2000001140e */
[----:B------:R-:W-:-:S02]  /*6540*/  IMAD R0, R3, -0x40, R0 ;  /* 0xffffffc003007824 */ /* 0x000fc400078e0200 */
[----:B------:R-:W-:Y:S01]  /*6550*/  IMAD.MOV.U32 R3, RZ, RZ, -0x2 ;  /* 0xfffffffeff037424 */ /* 0x000fe200078e00ff */
[----:B------:R1:W-:Y:S01]  /*6560*/  STL [R1+0x8c], R21 ;  /* 0x00008c1501007387 */ /* 0x0003e20000100800 */
[----:B--2---:R-:W-:Y:S02]  /*6570*/  R2UR UR14, R5 ;  /* 0x00000000050e72ca */ /* 0x004fe400000e0000 */
[----:B---3--:R-:W-:-:S13]  /*6580*/  R2UR UR10, R12 ;  /* 0x000000000c0a72ca */ /* 0x008fda00000e0000 */
[----:B------:R-:W-:Y:S02]  /*6590*/  USHF.R.S32.HI UR11, URZ, 0x1f, UR10 ;  /* 0x0000001f3f0b7899 */ /* 0x000fe4000801140a */
[----:B------:R-:W-:Y:S02]  /*65a0*/  IMAD.WIDE.U32 R4, R4, UR10, R14 ;  /* 0x0000000a04047c25 */ /* 0x000fe4000f8e000e */
[----:B------:R-:W-:Y:S02]  /*65b0*/  UIMAD UR4, UR11, UR8, URZ ;  /* 0x000000080b0472a4 */ /* 0x000fe4000f8e023f */
[----:B------:R-:W-:Y:S02]  /*65c0*/  UIADD3 UR8, UR15, UR5, URZ ;  /* 0x000000050f087290 */ /* 0x000fe4000fffe03f */
[----:B------:R-:W-:Y:S02]  /*65d0*/  UIMAD UR4, UR10, UR9, UR4 ;  /* 0x000000090a0472a4 */ /* 0x000fe4000f8e0204 */
[----:B------:R-:W-:Y:S01]  /*65e0*/  UISETP.GT.U32.AND UP0, UPT, UR8, 0x6, UPT ;  /* 0x000000060800788c */ /* 0x000fe2000bf04070 */
[----:B------:R-:W-:Y:S01]  /*65f0*/  ULDC UR10, c[0x0][0x284] ;  /* 0x0000a100000a7ab9 */ /* 0x000fe20000000800 */
[----:B------:R-:W-:Y:S01]  /*6600*/  ULDC UR9, c[0x0][0x288] ;  /* 0x0000a20000097ab9 */ /* 0x000fe20000000800 */
[----:B------:R-:W-:Y:S01]  /*6610*/  IMAD.U32 R19, RZ, RZ, UR10 ;  /* 0x0000000aff137e24 */ /* 0x000fe2000f8e00ff */
[----:B------:R-:W-:Y:S01]  /*6620*/  UISETP.LT.U32.AND UP0, UPT, UR15, 0x7, UP0 ;  /* 0x000000070f00788c */ /* 0x000fe20008701070 */
[----:B------:R-:W-:Y:S01]  /*6630*/  VIADD R5, R5, UR4 ;  /* 0x0000000405057c36 */ /* 0x000fe20008000000 */
[----:B------:R-:W-:-:S02]  /*6640*/  UIMAD.WIDE.U32 UR4, UR8, 0x24924925, URZ ;  /* 0x24924925080478a5 */ /* 0x000fc4000f8e003f */
[----:B------:R-:W-:Y:S01]  /*6650*/  IADD3 R19, R19, -UR7, R0 ;  /* 0x8000000713137c10 */ /* 0x000fe2000fffe000 */
[----:B------:R-:W-:Y:S01]  /*6660*/  UISETP.GE.AND UP2, UPT, UR6, UR9, UPT ;  /* 0x000000090600728c */ /* 0x000fe2000bf46270 */
[----:B------:R-:W-:Y:S01]  /*6670*/  LOP3.LUT R0, R6, 0x3, RZ, 0xc0, !PT ;  /* 0x0000000306007812 */ /* 0x000fe200078ec0ff */
[----:B------:R-:W-:Y:S02]  /*6680*/  UIADD3 UR4, UR8, -UR5, URZ ;  /* 0x8000000508047290 */ /* 0x000fe4000fffe03f */
[----:B------:R-:W-:Y:S02]  /*6690*/  UISETP.GE.OR UP2, UPT, UR7, UR10, UP2 ;  /* 0x0000000a0700728c */ /* 0x000fe40009746670 */
[----:B------:R-:W-:Y:S01]  /*66a0*/  IMAD R0, R0, R3, UR9 ;  /* 0x0000000900007e24 */ /* 0x000fe2000f8e0203 */
[----:B------:R-:W-:Y:S02]  /*66b0*/  USEL UR9, URZ, 0x1, !UP0 ;  /* 0x000000013f097887 */ /* 0x000fe4000c000000 */
[----:B------:R-:W-:Y:S01]  /*66c0*/  ULEA.HI UR4, UR4, UR5, URZ, 0x1f ;  /* 0x0000000504047291 */ /* 0x000fe2000f8ff83f */
[----:B------:R-:W-:Y:S01]  /*66d0*/  PLOP3.LUT P0, PT, PT, PT, UP2, 0x80, 0x0 ;  /* 0x000000000000781c */ /* 0x000fe20003f0f028 */
[----:B------:R-:W-:Y:S01]  /*66e0*/  ULOP3.LUT UR14, UR14, UR9, URZ, 0x3c, !UPT ;  /* 0x000000090e0e7292 */ /* 0x000fe2000f8e3c3f */
[----:B------:R-:W-:Y:S01]  /*66f0*/  VIADD R0, R0, -UR6 ;  /* 0x8000000600007c36 */ /* 0x000fe20008000000 */
[----:B------:R-:W-:Y:S01]  /*6700*/  USHF.R.U32.HI UR4, URZ, 0x2, UR4 ;  /* 0x000000023f047899 */ /* 0x000fe20008011604 */
[----:B------:R-:W-:-:S03]  /*6710*/  UMOV UR7, 0xffffffff ;  /* 0xffffffff00077882 */ /* 0x000fc60000000000 */
[----:B------:R-:W-:Y:S02]  /*6720*/  @UP1 ULOP3.LUT UR14, UR14, 0x1, UR4, 0x78, !UPT ;  /* 0x000000010e0e1892 */ /* 0x000fe4000f8e7804 */
[----:B------:R-:W-:-:S04]  /*6730*/  UIMAD UR4, UR4, -0x7, UR8 ;  /* 0xfffffff9040478a4 */ /* 0x000fc8000f8e0208 */
[----:B------:R-:W-:Y:S02]  /*6740*/  IMAD.U32 R3, RZ, RZ, UR14 ;  /* 0x0000000eff037e24 */ /* 0x000fe4000f8e00ff */
[----:B------:R-:W-:-:S03]  /*6750*/  IMAD.U32 R2, RZ, RZ, UR4 ;  /* 0x00000004ff027e24 */ /* 0x000fc6000f8e00ff */
[----:B------:R1:W-:Y:S04]  /*6760*/  STL [R1+0xa0], R3 ;  /* 0x0000a00301007387 */ /* 0x0003e80000100800 */
[----:B------:R1:W-:Y:S01]  /*6770*/  STL [R1+0x98], R2 ;  /* 0x0000980201007387 */ /* 0x0003e20000100800 */
[----:B------:R-:W-:Y:S05]  /*6780*/  @P0 BRA `(.L_x_34) ;  /* 0x000000d800980947 */ /* 0x000fea0003800000 */
[----:B-1----:R-:W1:Y:S01]  /*6790*/  LDC.64 R2, c[0x0][0x5c8] ;  /* 0x00017200ff027b82 */ /* 0x002e620000000a00 */
[----:B------:R-:W-:Y:S01]  /*67a0*/  ULDC.64 UR4, c[0x0][0x5c0] ;  /* 0x0001700000047ab9 */ /* 0x000fe20000000a00 */
[----:B------:R-:W-:Y:S01]  /*67b0*/  BSSY B0, `(.L_x_34) ;  /* 0x0000da3000007945 */ /* 0x000fe20003800000 */
[C---:B-1----:R-:W-:Y:S01]  /*67c0*/  IMAD R6, R2.reuse, UR13, RZ ;  /* 0x0000000d02067c24 */ /* 0x042fe2000f8e02ff */
[----:B------:R-:W-:Y:S01]  /*67d0*/  SHF.L.U64.HI R11, R2, 0x3, R3 ;  /* 0x00000003020b7819 */ /* 0x000fe20000010203 */
[----:B------:R-:W-:-:S04]  /*67e0*/  IMAD.WIDE.U32 R4, R21, R2, R4 ;  /* 0x0000000215047225 */ /* 0x000fc800078e0004 */
[----:B------:R-:W-:Y:S02]  /*67f0*/  IMAD R6, R21, R3, R6 ;  /* 0x0000000315067224 */ /* 0x000fe400078e0206 */
[----:B------:R-:W-:Y:S02]  /*6800*/  IMAD.SHL.U32 R10, R2, 0x8, RZ ;  /* 0x00000008020a7824 */ /* 0x000fe400078e00ff */
[----:B------:R-:W-:Y:S01]  /*6810*/  IMAD.IADD R5, R5, 0x1, R6 ;  /* 0x0000000105057824 */ /* 0x000fe200078e0206 */
[----:B------:R-:W-:Y:S01]  /*6820*/  IADD3 R6, P0, R4, UR4, RZ ;  /* 0x0000000404067c10 */ /* 0x000fe2000ff1e0ff */
[----:B------:R-:W-:-:S03]  /*6830*/  IMAD R4, R3, 0x78, RZ ;  /* 0x0000007803047824 */ /* 0x000fc600078e02ff */
[----:B------:R-:W-:Y:S02]  /*6840*/  IADD3.X R7, R5, UR5, RZ, P0, !PT ;  /* 0x0000000505077c10 */ /* 0x000fe400087fe4ff */
[----:B------:R-:W-:-:S05]  /*6850*/  IADD3 R8, P0, R10, R6, RZ ;  /* 0x000000060a087210 */ /* 0x000fca0007f1e0ff */
[----:B------:R-:W-:Y:S01]  /*6860*/  IMAD.X R9, R11, 0x1, R7, P0 ;  /* 0x000000010b097824 */ /* 0x000fe200000e0607 */
[----:B------:R-:W-:Y:S01]  /*6870*/  ISETP.NE.AND P0, PT, R18, RZ, PT ;  /* 0x000000ff1200720c */ /* 0x000fe20003f05270 */
[----:B------:R-:W-:-:S05]  /*6880*/  IMAD.WIDE.U32 R2, R2, 0x78, R8 ;  /* 0x0000007802027825 */ /* 0x000fca00078e0008 */
[----:B------:R-:W-:Y:S01]  /*6890*/  IADD3 R5, R3, R4, RZ ;  /* 0x0000000403057210 */ /* 0x000fe20007ffe0ff */
[----:B------:R-:W-:Y:S01]  /*68a0*/  IMAD.MOV.U32 R4, RZ, RZ, R2 ;  /* 0x000000ffff047224 */ /* 0x000fe200078e0002 */
[----:B------:R-:W-:-:S05]  /*68b0*/  IADD3 R10, P1, R10, R2, RZ ;  /* 0x000000020a0a7210 */ /* 0x000fca0007f3e0ff */
[----:B------:R-:W-:Y:S01]  /*68c0*/  IMAD.X R11, R11, 0x1, R5, P1 ;  /* 0x000000010b0b7824 */ /* 0x000fe200008e0605 */
[----:B------:R-:W-:Y:S07]  /*68d0*/  @!P0 BRA `(.L_x_35) ;  /* 0x000000a8006c8947 */ /* 0x000fee0003800000 */
[----:B------:R-:W-:Y:S01]  /*68e0*/  R2UR UR5, R12 ;  /* 0x000000000c0572ca */ /* 0x000fe200000e0000 */
[----:B0-----:R-:W0:Y:S01]  /*68f0*/  LDC.64 R232, c[0x0][0x5a8] ;  /* 0x00016a00ffe87b82 */ /* 0x001e220000000a00 */
[----:B------:R-:W-:Y:S01]  /*6900*/  ULDC.64 UR8, c[0x0][0x5b8] ;  /* 0x00016e0000087ab9 */ /* 0x000fe20000000a00 */
[----:B------:R-:W-:Y:S01]  /*6910*/  ISETP.GE.AND P3, PT, R19, 0x1, PT ;  /* 0x000000011300780c */ /* 0x000fe20003f66270 */
[----:B------:R-:W-:Y:S02]  /*6920*/  UIMAD UR4, UR11, UR8, URZ ;  /* 0x000000080b0472a4 */ /* 0x000fe4000f8e023f */
[----:B------:R-:W-:Y:S01]  /*6930*/  IMAD.U32 R2, RZ, RZ, UR8 ;  /* 0x00000008ff027e24 */ /* 0x000fe2000f8e00ff */
[----:B------:R-:W-:Y:S01]  /*6940*/  BSSY B1, `(.L_x_36) ;  /* 0x000000f000017945 */ /* 0x000fe20003800000 */
[----:B------:R-:W-:Y:S01]  /*6950*/  ISETP.LT.OR P1, PT, R0, 0x1, !P3 ;  /* 0x000000010000780c */ /* 0x000fe20005f21670 */
[----:B------:R-:W1:Y:S04]  /*6960*/  LDC.64 R12, c[0x0][0x5b0] ;  /* 0x00016c00ff0c7b82 */ /* 0x000e680000000a00 */
[----:B------:R-:W-:-:S02]  /*6970*/  UIMAD UR4, UR5, UR9, UR4 ;  /* 0x00000009050472a4 */ /* 0x000fc4000f8e0204 */
[----:B------:R-:W-:-:S04]  /*6980*/  IMAD.WIDE.U32 R14, R2, UR5, R14 ;  /* 0x00000005020e7c25 */ /* 0x000fc8000f8e000e */
[----:B------:R-:W-:Y:S02]  /*6990*/  IMAD.MOV.U32 R234, RZ, RZ, R14 ;  /* 0x000000ffffea7224 */ /* 0x000fe400078e000e */
[----:B------:R-:W-:Y:S02]  /*69a0*/  VIADD R235, R15, UR4 ;  /* 0x000000040feb7c36 */ /* 0x000fe40008000000 */
[----:B-1----:R-:W-:Y:S02]  /*69b0*/  IMAD R20, R12, UR13, RZ ;  /* 0x0000000d0c147c24 */ /* 0x002fe4000f8e02ff */
[----:B------:R-:W-:-:S04]  /*69c0*/  IMAD.WIDE.U32 R2, R21, R12, R234 ;  /* 0x0000000c15027225 */ /* 0x000fc800078e00ea */
[----:B------:R-:W-:Y:S01]  /*69d0*/  IMAD R20, R21, R13, R20 ;  /* 0x0000000d15147224 */ /* 0x000fe200078e0214 */
[----:B0-----:R-:W-:-:S04]  /*69e0*/  IADD3 R22, P0, R2, R232, RZ ;  /* 0x000000e802167210 */ /* 0x001fc80007f1e0ff */
[----:B------:R-:W-:Y:S01]  /*69f0*/  IADD3.X R23, R233, R3, R20, P0, !PT ;  /* 0x00000003e9177210 */ /* 0x000fe200007fe414 */
[----:B------:R-:W-:Y:S08]  /*6a00*/  @P1 BRA `(.L_x_37) ;  /* 0x0000000000081947 */ /* 0x000ff00003800000 */
[----:B------:R-:W-:Y:S02]  /*6a10*/  ULDC.64 UR4, c[0x0][0x208] ;  /* 0x0000820000047ab9 */ /* 0x000fe40000000a00 */
[----:B------:R0:W5:Y:S03]  /*6a20*/  LDG.E.U8 R16, desc[UR4][R22.64] ;  /* 0x0000000416107981 */ /* 0x000166000c1e1100 */
.L_x_37:
[----:B------:R-:W-:Y:S05]  /*6a30*/  BSYNC B1 ;  /* 0x0000000000017941 */ /* 0x000fea0003800000 */
.L_x_36:
[----:B------:R-:W2:Y:S01]  /*6a40*/  LDL.LU R3, [R1+0x60] ;  /* 0x0000600001037983 */ /* 0x000ea20000300800 */
[----:B-----5:R-:W-:Y:S01]  /*6a50*/  LOP3.LUT R2, R16, 0xffff, RZ, 0xc0, !PT ;  /* 0x0000ffff10027812 */ /* 0x020fe200078ec0ff */
[----:B------:R-:W-:Y:S01]  /*6a60*/  ULDC.64 UR4, c[0x0][0x208] ;  /* 0x0000820000047ab9 */ /* 0x000fe20000000a00 */
[----:B------:R-:W-:Y:S01]  /*6a70*/  ISETP.LT.OR P0, PT, R0, 0x2, !P3 ;  /* 0x000000020000780c */ /* 0x000fe20005f01670 */
[----:B------:R-:W-:Y:S01]  /*6a80*/  BSSY B1, `(.L_x_38) ;  /* 0x000000a000017945 */ /* 0x000fe20003800000 */
[----:B------:R-:W-:-:S05]  /*6a90*/  PRMT R2, R2, 0x8880, RZ ;  /* 0x0000888002027816 */ /* 0x000fca00000000ff */
[----:B------:R-:W-:-:S04]  /*6aa0*/  IMAD R2, R2, R18, RZ ;  /* 0x0000001202027224 */ /* 0x000fc800078e02ff */
[----:B--2---:R-:W-:-:S05]  /*6ab0*/  @!P1 IMAD R3, R3, R17, R2 ;  /* 0x0000001103039224 */ /* 0x004fca00078e0202 */
[----:B------:R1:W-:Y:S01]  /*6ac0*/  @!P1 STG.E.U8 desc[UR4][R6.64], R3 ;  /* 0x0000000306009986 */ /* 0x0003e2000c101104 */
[----:B------:R-:W-:Y:S05]  /*6ad0*/  @P0 BRA `(.L_x_39) ;  /* 0x0000000000100947 */ /* 0x000fea0003800000 */
[----:B------:R-:W-:Y:S02]  /*6ae0*/  ULDC.64 UR4, c[0x0][0x208] ;  /* 0x0000820000047ab9 */ /* 0x000fe40000000a00 */
[----:B------:R-:W2:Y:S02]  /*6af0*/  LDG.E.U8 R16, desc[UR4][R22.64+0x1] ;  /* 0x0000010416107981 */ /* 0x000ea4000c1e1100 */
[----:B--2---:R-:W-:-:S05]  /*6b00*/  PRMT R2, R16, 0x8880, RZ ;  /* 0x0000888010027816 */ /* 0x004fca00000000ff */
[----:B------:R-:W-:-:S07]  /*6b10*/  IMAD R2, R2, R18, RZ ;  /* 0x0000001202027224 */ /* 0x000fce00078e02ff */
.L_x_39:
[----:B------:R-:W-:Y:S05]  /*6b20*/  BSYNC B1 ;  /* 0x0000000000017941 */ /* 0x000fea0003800000 */
.L_x_38:
[----:B-1----:R-:W2:Y:S01]  /*6b30*/  LDL.LU R3, [R1+0x64] ;  /* 0x0000640001037983 */ /* 0x002ea20000300800 */
[----:B------:R-:W-:Y:S01]  /*6b40*/  ISETP.GE.AND P2, PT, R19, 0x9, PT ;  /* 0x000000091300780c */ /* 0x000fe20003f46270 */
[----:B------:R-:W-:Y:S01]  /*6b50*/  ULDC.64 UR4, c[0x0][0x208] ;  /* 0x0000820000047ab9 */ /* 0x000fe20000000a00 */
[C---:B------:R-:W-:Y:S01]  /*6b60*/  SHF.L.U64.HI R237, R12.reuse, 0x3, R13 ;  /* 0x000000030ced7819 */ /* 0x040fe2000001020d */
[----:B------:R-:W-:Y:S01]  /*6b70*/  IMAD.SHL.U32 R236, R12, 0x8, RZ ;  /* 0x000000080cec7824 */ /* 0x000fe200078e00ff */
[----:B------:R-:W-:Y:S01]  /*6b80*/  ISETP.LT.OR P4, PT, R0, 0x1, !P2 ;  /* 0x000000010000780c */ /* 0x000fe20005781670 */
[----:B------:R-:W-:Y:S01]  /*6b90*/  BSSY B1, `(.L_x_40) ;  /* 0x000000d000017945 */ /* 0x000fe20003800000 */
[----:B--2---:R-:W-:-:S05]  /*6ba0*/  @!P0 IMAD R3, R3, R17, R2 ;  /* 0x0000001103038224 */ /* 0x004fca00078e0202 */
[----:B------:R1:W-:Y:S02]  /*6bb0*/  @!P0 STG.E.U8 desc[UR4][R6.64+0x1], R3 ;  /* 0x0000010306008986 */ /* 0x0003e4000c101104 */
[----:B-1----:R-:W-:Y:S02]  /*6bc0*/  IMAD.MOV.U32 R3, RZ, RZ, R20 ;  /* 0x000000ffff037224 */ /* 0x002fe400078e0014 */
[----:B------:R-:W-:-:S04]  /*6bd0*/  IMAD.WIDE.U32 R20, R21, R12, R236 ;  /* 0x0000000c15147225 */ /* 0x000fc800078e00ec */
[----:B------:R-:W-:Y:S01]  /*6be0*/  IMAD.IADD R3, R3, 0x1, R21 ;  /* 0x0000000103037824 */ /* 0x000fe200078e0215 */
[----:B------:R-:W-:-:S04]  /*6bf0*/  IADD3 R20, P0, P1, R14, R232, R20 ;  /* 0x000000e80e147210 */ /* 0x000fc8000791e014 */
[----:B------:R-:W-:Y:S01]  /*6c00*/  IADD3.X R21, R235, R233, R3, P0, P1 ;  /* 0x000000e9eb157210 */ /* 0x000fe200007e2403 */
[----:B------:R-:W-:Y:S08]  /*6c10*/  @P4 BRA `(.L_x_41) ;  /* 0x0000000000104947 */ /* 0x000ff00003800000 */
[----:B------:R-:W-:Y:S02]  /*6c20*/  ULDC.64 UR4, c[0x0][0x208] ;  /* 0x0000820000047ab9 */ /* 0x000fe40000000a00 */
[----:B------:R-:W2:Y:S02]  /*6c30*/  LDG.E.U8 R16, desc[UR4][R20.64] ;  /* 0x0000000414107981 */ /* 0x000ea4000c1e1100 */
[----:B--2---:R-:W-:-:S05]  /*6c40*/  PRMT R2, R16, 0x8880, RZ ;  /* 0x0000888010027816 */ /* 0x004fca00000000ff */
[----:B------:R-:W-:-:S07]  /*6c50*/  IMAD R2, R2, R18, RZ ;  /* 0x0000001202027224 */ /* 0x000fce00078e02ff */
.L_x_41:
[----:B------:R-:W-:Y:S05]  /*6c60*/  BSYNC B1 ;  /* 0x0000000000017941 */ /* 0x000fea0003800000 */
.L_x_40:
[----:B------:R-:W2:Y:S01]  /*6c70*/  LDL.LU R3, [R1+0x68] ;  /* 0x0000680001037983 */ /* 0x000ea20000300800 */
[----:B------:R-:W-:Y:S01]  /*6c80*/  ISETP.LT.OR P0, PT, R0, 0x2, !P2 ;  /* 0x000000020000780c */ /* 0x000fe20005701670 */
[----:B------:R-:W-:Y:S01]  /*6c90*/  ULDC.64 UR4, c[0x0][0x208] ;  /* 0x0000820000047ab9 */ /* 0x000fe20000000a00 */
[----:B------:R-:W-:Y:S01]  /*6ca0*/  BSSY B1, `(.L_x_42) ;  /* 0x0000008000017945 */ /* 0x000fe20003800000 */
[----:B--2---:R-:W-:-:S05]  /*6cb0*/  @!P4 IMAD R3, R3, R17, R2 ;  /* 0x000000110303c224 */ /* 0x004fca00078e0202 */
[----:B------:R1:W-:Y:S05]  /*6cc0*/  @!P4 STG.E.U8 desc[UR4][R8.64], R3 ;  /* 0x000000030800c986 */ /* 0x0003ea000c101104 */
[----:B------:R-:W-:Y:S05]  /*6cd0*/  @P0 BRA `(.L_x_43) ;  /* 0x0000000000100947 */ /* 0x000fea0003800000 */
[----:B------:R-:W-:Y:S02]  /*6ce0*/  ULDC.64 UR4, c[0x0][0x208] ;  /* 0x0000820000047ab9 */ /* 0x000fe40000000a00 */
[----:B------:R-:W2:Y:S02]  /*6cf0*/  LDG.E.U8 R16, desc[UR4][R20.64+0x1] ;  /* 0x0000010414107981 */ /* 0x000ea4000c1e1100 */
[----:B--2---:R-:W-:-:S05]  /*6d00*/  PRMT R2, R16, 0x8880, RZ ;  /* 0x0000888010027816 */ /* 0x004fca00000000ff */
[----:B------:R-:W-:-:S07]  /*6d10*/  IMAD R2, R2, R18, RZ ;  /* 0x0000001202027224 */ /* 0x000fce00078e02ff */
.L_x_43:
[----:B------:R-:W-:Y:S05]  /*6d20*/  BSYNC B1 ;  /* 0x0000000000017941 */ /* 0x000fea0003800000 */
.L_x_42:
[----:B-1----:R-:W2:Y:S01]  /*6d30*/  LDL.LU R3, [R1+0x6c] ;  /* 0x00006c0001037983 */ /* 0x002ea20000300800 */
        /* <DEDUP_REMOVED lines=10> */
.L_x_45:
[----:B------:R-:W-:Y:S05]  /*6de0*/  BSYNC B1 ;  /* 0x0000000000017941 */ /* 0x000fea0003800000 */
.L_x_44:
[----:B------:R-:W2:Y:S04]  /*6df0*/  LDL.LU R15, [R1+0x70] ;  /* 0x00007000010f7983 */ /* 0x000ea80000300800 */
[----:B-1----:R-:W3:Y:S01]  /*6e00*/  LDL.LU R3, [R1+0x8c] ;  /* 0x00008c0001037983 */ /* 0x002ee20000300800 */
[----:B------:R-:W-:-:S03]  /*6e10*/  ULDC.64 UR4, c[0x0][0x208] ;  /* 0x0000820000047ab9 */ /* 0x000fc60000000a00 */
[----:B------:R1:W-:Y:S01]  /*6e20*/  STL.64 [R1+0xb0], R4 ;  /* 0x0000b00401007387 */ /* 0x0003e20000100a00 */
[----:B--2---:R-:W-:Y:S01]  /*6e30*/  @!P1 IMAD R15, R15, R17, R2 ;  /* 0x000000110f0f9224 */ /* 0x004fe200078e0202 */
[----:B---3--:R-:W-:-:S04]  /*6e40*/  IADD3 R3, P0, R3, 0x80, RZ ;  /* 0x0000008003037810 */ /* 0x008fc80007f1e0ff */
[----:B------:R2:W-:Y:S01]  /*6e50*/  @!P1 STG.E.U8 desc[UR4][R6.64+0x8], R15 ;  /* 0x0000080f06009986 */ /* 0x0005e2000c101104 */
[----:B-1----:R-:W-:-:S04]  /*6e60*/  IMAD.WIDE.U32 R4, R3, R12, R236 ;  /* 0x0000000c03047225 */ /* 0x002fc800078e00ec */
[----:B------:R-:W-:-:S04]  /*6e70*/  IMAD.WIDE.U32 R236, R3, R12, R234 ;  /* 0x0000000c03ec7225 */ /* 0x000fc800078e00ea */
[----:B--2---:R-:W-:-:S04]  /*6e80*/  IMAD.X R15, RZ, RZ, UR13, P0 ;  /* 0x0000000dff0f7e24 */ /* 0x004fc800080e06ff */
[----:B------:R-:W-:Y:S01]  /*6e90*/  IMAD R15, R15, R12, RZ ;  /* 0x0000000c0f0f7224 */ /* 0x000fe200078e02ff */
[----:B------:R-:W-:-:S03]  /*6ea0*/  IADD3 R12, P1, P4, R14, R232, R4 ;  /* 0x000000e80e0c7210 */ /* 0x000fc60007c3e004 */
[----:B------:R-:W-:-:S04]  /*6eb0*/  IMAD R13, R3, R13, R15 ;  /* 0x0000000d030d7224 */ /* 0x000fc800078e020f */
[----:B------:R-:W-:Y:S02]  /*6ec0*/  IMAD.IADD R3, R13, 0x1, R5 ;  /* 0x000000010d037824 */ /* 0x000fe400078e0205 */
[----:B------:R1:W5:Y:S01]  /*6ed0*/  LDL.LU.64 R4, [R1+0xb0] ;  /* 0x0000b00001047983 */ /* 0x0003620000300a00 */
[----:B------:R-:W-:Y:S01]  /*6ee0*/  ISETP.LT.OR P5, PT, R0, 0xa, !P3 ;  /* 0x0000000a0000780c */ /* 0x000fe20005fa1670 */
[----:B------:R-:W-:Y:S01]  /*6ef0*/  BSSY B1, `(.L_x_46) ;  /* 0x0000009000017945 */ /* 0x000fe20003800000 */
[----:B------:R-:W-:-:S04]  /*6f00*/  IADD3 R14, P0, R236, R232, RZ ;  /* 0x000000e8ec0e7210 */ /* 0x000fc80007f1e0ff */
[----:B------:R-:W-:Y:S02]  /*6f10*/  IADD3.X R15, R233, R237, R13, P0, !PT ;  /* 0x000000ede90f7210 */ /* 0x000fe400007fe40d */
[----:B------:R-:W-:-:S05]  /*6f20*/  IADD3.X R13, R235, R233, R3, P1, P4 ;  /* 0x000000e9eb0d7210 */ /* 0x000fca0000fe8403 */
[----:B-1----:R-:W-:Y:S05]  /*6f30*/  @P5 BRA `(.L_x_47) ;  /* 0x0000000000105947 */ /* 0x002fea0003800000 */
[----:B------:R-:W-:Y:S02]  /*6f40*/  ULDC.64 UR4, c[0x0][0x208] ;  /* 0x0000820000047ab9 */ /* 0x000fe40000000a00 */
[----:B------:R-:W2:Y:S02]  /*6f50*/  LDG.E.U8 R16, desc[UR4][R22.64+0x9] ;  /* 0x0000090416107981 */ /* 0x000ea4000c1e1100 */
[----:B--2---:R-:W-:-:S05]  /*6f60*/  PRMT R2, R16, 0x8880, RZ ;  /* 0x0000888010027816 */ /* 0x004fca00000000ff */
[----:B------:R-:W-:-:S07]  /*6f70*/  IMAD R2, R2, R18, RZ ;  /* 0x0000001202027224 */ /* 0x000fce00078e02ff */
.L_x_47:
[----:B------:R-:W-:Y:S05]  /*6f80*/  BSYNC B1 ;  /* 0x0000000000017941 */ /* 0x000fea0003800000 */
.L_x_46:
[----:B------:R-:W2:Y:S01]  /*6f90*/  LDL.LU R3, [R1+0x74] ;  /* 0x0000740001037983 */ /* 0x000ea20000300800 */
[C---:B------:R-:W-:Y:S01]  /*6fa0*/  ISETP.LT.OR P0, PT, R0.reuse, 0x9, !P2 ;  /* 0x000000090000780c */ /* 0x040fe20005701670 */
[----:B------:R-:W-:Y:S01]  /*6fb0*/  ULDC.64 UR4, c[0x0][0x208] ;  /* 0x0000820000047ab9 */ /* 0x000fe20000000a00 */
[----:B------:R-:W-:Y:S01]  /*6fc0*/  ISETP.GE.AND P1, PT, R19, 0x81, PT ;  /* 0x000000811300780c */ /* 0x000fe20003f26270 */
[----:B------:R-:W-:Y:S01]  /*6fd0*/  BSSY B1, `(.L_x_48) ;  /* 0x000000a000017945 */ /* 0x000fe20003800000 */
[----:B------:R-:W-:Y:S01]  /*6fe0*/  ISETP.LT.OR P4, PT, R0, 0xa, !P2 ;  /* 0x0000000a0000780c */ /* 0x000fe20005781670 */
[----:B--2---:R-:W-:-:S05]  /*6ff0*/  @!P5 IMAD R3, R3, R17, R2 ;  /* 0x000000110303d224 */ /* 0x004fca00078e0202 */
[----:B------:R1:W-:Y:S01]  /*7000*/  @!P5 STG.E.U8 desc[UR4][R6.64+0x9], R3 ;  /* 0x000009030600d986 */ /* 0x0003e2000c101104 */
[----:B------:R-:W-:Y:S02]  /*7010*/  ISETP.LT.OR P5, PT, R0, 0x1, !P1 ;  /* 0x000000010000780c */ /* 0x000fe40004fa1670 */
[----:B------:R-:W-:Y:S11]  /*7020*/  @P0 BRA `(.L_x_49) ;  /* 0x0000000000100947 */ /* 0x000ff60003800000 */
[----:B------:R-:W-:Y:S02]  /*7030*/  ULDC.64 UR4, c[0x0][0x208] ;  /* 0x0000820000047ab9 */ /* 0x000fe40000000a00 */
[----:B------:R-:W2:Y:S02]  /*7040*/  LDG.E.U8 R16, desc[UR4][R20.64+0x8] ;  /* 0x0000080414107981 */ /* 0x000ea4000c1e1100 */
[----:B--2---:R-:W-:-:S05]  /*7050*/  PRMT R2, R16, 0x8880, RZ ;  /* 0x0000888010027816 */ /* 0x004fca00000000ff */
[----:B------:R-:W-:-:S07]  /*7060*/  IMAD R2, R2, R18, RZ ;  /* 0x0000001202027224 */ /* 0x000fce00078e02ff */
.L_x_49:
[----:B------:R-:W-:Y:S05]  /*7070*/  BSYNC B1 ;  /* 0x0000000000017941 */ /* 0x000fea0003800000 */
.L_x_48:
[----:B-1----:R-:W2:Y:S01]  /*7080*/  LDL.LU R3, [R1+0x78] ;  /* 0x0000780001037983 */ /* 0x002ea20000300800 */
[----:B------:R-:W-:Y:S01]  /*7090*/  ULDC.64 UR4, c[0x0][0x208] ;  /* 0x0000820000047ab9 */ /* 0x000fe20000000a00 */
[----:B------:R-:W-:Y:S01]  /*70a0*/  BSSY B1, `(.L_x_50) ;  /* 0x0000008000017945 */ /* 0x000fe20003800000 */
[----:B--2---:R-:W-:-:S05]  /*70b0*/  @!P0 IMAD R3, R3, R17, R2 ;  /* 0x0000001103038224 */ /* 0x004fca00078e0202 */
[----:B------:R1:W-:Y:S01]  /*70c0*/  @!P0 STG.E.U8 desc[UR4][R8.64+0x8], R3 ;  /* 0x0000080308008986 */ /* 0x0003e2000c101104 */
[----:B------:R-:W-:Y:S05]  /*70d0*/  @P4 BRA `(.L_x_51) ;  /* 0x0000000000104947 */ /* 0x000fea0003800000 */
[----:B------:R-:W-:Y:S02]  /*70e0*/  ULDC.64 UR4, c[0x0][0x208] ;  /* 0x0000820000047ab9 */ /* 0x000fe40000000a00 */
[----:B------:R-:W2:Y:S02]  /*70f0*/  LDG.E.U8 R16, desc[UR4][R20.64+0x9] ;  /* 0x0000090414107981 */ /* 0x000ea4000c1e1100 */
[----:B--2---:R-:W-:-:S05]  /*7100*/  PRMT R2, R16, 0x8880, RZ ;  /* 0x0000888010027816 */ /* 0x004fca00000000ff */
[----:B------:R-:W-:-:S07]  /*7110*/  IMAD R2, R2, R18, RZ ;  /* 0x0000001202027224 */ /* 0x000fce00078e02ff */
.L_x_51:
[----:B------:R-:W-:Y:S05]  /*7120*/  BSYNC B1 ;  /* 0x0000000000017941 */ /* 0x000fea0003800000 */
.L_x_50:
        /* <DEDUP_REMOVED lines=10> */
.L_x_53:
[----:B------:R-:W-:Y:S05]  /*71d0*/  BSYNC B1 ;  /* 0x0000000000017941 */ /* 0x000fea0003800000 */
.L_x_52:
[----:B-1----:R-:W2:Y:S01]  /*71e0*/  LDL.LU R3, [R1+0x40] ;  /* 0x0000400001037983 */ /* 0x002ea20000300800 */
[C---:B------:R-:W-:Y:S01]  /*71f0*/  ISETP.LT.OR P4, PT, R0.reuse, 0x2, !P1 ;  /* 0x000000020000780c */ /* 0x040fe20004f81670 */
[----:B------:R-:W-:Y:S01]  /*7200*/  ULDC.64 UR4, c[0x0][0x208] ;  /* 0x0000820000047ab9 */ /* 0x000fe20000000a00 */
[----:B------:R-:W-:Y:S01]  /*7210*/  ISETP.GE.AND P0, PT, R19, 0x89, PT ;  /* 0x000000891300780c */ /* 0x000fe20003f06270 */
[----:B------:R-:W-:Y:S03]  /*7220*/  BSSY B1, `(.L_x_54) ;  /* 0x000000a000017945 */ /* 0x000fe60003800000 */
[----:B------:R-:W-:Y:S01]  /*7230*/  ISETP.LT.OR P6, PT, R0, 0x2, !P0 ;  /* 0x000000020000780c */ /* 0x000fe200047c1670 */
[----:B--2---:R-:W-:-:S05]  /*7240*/  @!P5 IMAD R3, R3, R17, R2 ;  /* 0x000000110303d224 */ /* 0x004fca00078e0202 */
[----:B-----5:R1:W-:Y:S01]  /*7250*/  @!P5 STG.E.U8 desc[UR4][R4.64], R3 ;  /* 0x000000030400d986 */ /* 0x0203e2000c101104 */
[----:B------:R-:W-:Y:S01]  /*7260*/  ISETP.LT.OR P5, PT, R0, 0x1, !P0 ;  /* 0x000000010000780c */ /* 0x000fe200047a1670 */
[----:B------:R-:W-:-:S12]  /*7270*/  @P4 BRA `(.L_x_55) ;  /* 0x0000000000104947 */ /* 0x000fd80003800000 */
[----:B------:R-:W-:Y:S02]  /*7280*/  ULDC.64 UR4, c[0x0][0x208] ;  /* 0x0000820000047ab9 */ /* 0x000fe40000000a00 */
[----:B------:R-:W2:Y:S02]  /*7290*/  LDG.E.U8 R16, desc[UR4][R14.64+0x1] ;  /* 0x000001040e107981 */ /* 0x000ea4000c1e1100 */
[----:B--2---:R-:W-:-:S05]  /*72a0*/  PRMT R2, R16, 0x8880, RZ ;  /* 0x0000888010027816 */ /* 0x004fca00000000ff */
[----:B------:R-:W-:-:S07]  /*72b0*/  IMAD R2, R2, R18, RZ ;  /* 0x0000001202027224 */ /* 0x000fce00078e02ff */
.L_x_55:
[----:B------:R-:W-:Y:S05]  /*72c0*/  BSYNC B1 ;  /* 0x0000000000017941 */ /* 0x000fea0003800000 */
.L_x_54:
        /* <DEDUP_REMOVED lines=10> */
.L_x_57:
[----:B------:R-:W-:Y:S05]  /*7370*/  BSYNC B1 ;  /* 0x0000000000017941 */ /* 0x000fea0003800000 */
.L_x_56:
        /* <DEDUP_REMOVED lines=10> */
.L_x_59:
[----:B------:R-:W-:Y:S05]  /*7420*/  BSYNC B1 ;  /* 0x0000000000017941 */ /* 0x000fea0003800000 */
.L_x_58:
[----:B-1----:R-:W2:Y:S01]  /*7430*/  LDL.LU R3, [R1+0x4c] ;  /* 0x00004c0001037983 */ /* 0x002ea20000300800 */
[C---:B------:R-:W-:Y:S01]  /*7440*/  ISETP.LT.OR P4, PT, R0.reuse, 0x9, !P1 ;  /* 0x000000090000780c */ /* 0x040fe20004f81670 */
[----:B------:R-:W-:Y:S01]  /*7450*/  ULDC.64 UR4, c[0x0][0x208] ;  /* 0x0000820000047ab9 */ /* 0x000fe20000000a00 */
[----:B------:R-:W-:Y:S01]  /*7460*/  BSSY B1, `(.L_x_60) ;  /* 0x000000a000017945 */ /* 0x000fe20003800000 */
[----:B------:R-:W-:Y:S01]  /*7470*/  ISETP.LT.OR P5, PT, R0, 0x9, !P0 ;  /* 0x000000090000780c */ /* 0x000fe200047a1670 */
[----:B--2---:R-:W-:-:S05]  /*7480*/  @!P6 IMAD R3, R3, R17, R2 ;  /* 0x000000110303e224 */ /* 0x004fca00078e0202 */
[----:B------:R1:W-:Y:S01]  /*7490*/  @!P6 STG.E.U8 desc[UR4][R10.64+0x1], R3 ;  /* 0x000001030a00e986 */ /* 0x0003e2000c101104 */
[----:B------:R-:W-:-:S03]  /*74a0*/  ISETP.LT.OR P6, PT, R0, 0xa, !P1 ;  /* 0x0000000a0000780c */ /* 0x000fc60004fc1670 */
[----:B------:R-:W-:Y:S10]  /*74b0*/  @P4 BRA `(.L_x_61) ;  /* 0x0000000000104947 */ /* 0x000ff40003800000 */
[----:B------:R-:W-:Y:S02]  /*74c0*/  ULDC.64 UR4, c[0x0][0x208] ;  /* 0x0000820000047ab9 */ /* 0x000fe40000000a00 */
[----:B------:R-:W2:Y:S02]  /*74d0*/  LDG.E.U8 R16, desc[UR4][R14.64+0x8] ;  /* 0x000008040e107981 */ /* 0x000ea4000c1e1100 */
[----:B--2---:R-:W-:-:S05]  /*74e0*/  PRMT R2, R16, 0x8880, RZ ;  /* 0x0000888010027816 */ /* 0x004fca00000000ff */
[----:B------:R-:W-:-:S07]  /*74f0*/  IMAD R2, R2, R18, RZ ;  /* 0x0000001202027224 */ /* 0x000fce00078e02ff */
.L_x_61:
[----:B------:R-:W-:Y:S05]  /*7500*/  BSYNC B1 ;  /* 0x0000000000017941 */ /* 0x000fea0003800000 */
.L_x_60:
        /* <DEDUP_REMOVED lines=10> */
.L_x_63:
[----:B------:R-:W-:Y:S05]  /*75b0*/  BSYNC B1 ;  /* 0x0000000000017941 */ /* 0x000fea0003800000 */
.L_x_62:
        /* <DEDUP_REMOVED lines=10> */
.L_x_65:
[----:B------:R-:W-:Y:S05]  /*7660*/  BSYNC B1 ;  /* 0x0000000000017941 */ /* 0x000fea0003800000 */
.L_x_64:
        /* <DEDUP_REMOVED lines=13> */
.L_x_67:
[----:B------:R-:W-:Y:S05]  /*7740*/  BSYNC B1 ;  /* 0x0000000000017941 */ /* 0x000fea0003800000 */
.L_x_66:
        /* <DEDUP_REMOVED lines=10> */
.L_x_69:
[----:B------:R-:W-:Y:S05]  /*77f0*/  BSYNC B1 ;  /* 0x0000000000017941 */ /* 0x000fea0003800000 */
.L_x_68:
        /* <DEDUP_REMOVED lines=10> */
.L_x_71:
[----:B------:R-:W-:Y:S05]  /*78a0*/  BSYNC B1 ;  /* 0x0000000000017941 */ /* 0x000fea0003800000 */
.L_x_70:
        /* <DEDUP_REMOVED lines=13> */
.L_x_73:
[----:B------:R-:W-:Y:S05]  /*7980*/  BSYNC B1 ;  /* 0x0000000000017941 */ /* 0x000fea0003800000 */
.L_x_72:
        /* <DEDUP_REMOVED lines=10> */
.L_x_75:
[----:B------:R-:W-:Y:S05]  /*7a30*/  BSYNC B1 ;  /* 0x0000000000017941 */ /* 0x000fea0003800000 */
.L_x_74:
        /* <DEDUP_REMOVED lines=10> */
.L_x_77:
[----:B------:R-:W-:Y:S05]  /*7ae0*/  BSYNC B1 ;  /* 0x0000000000017941 */ /* 0x000fea0003800000 */
.L_x_76:
        /* <DEDUP_REMOVED lines=13> */
.L_x_79:
[----:B------:R-:W-:Y:S05]  /*7bc0*/  BSYNC B1 ;  /* 0x0000000000017941 */ /* 0x000fea0003800000 */
.L_x_78:
        /* <DEDUP_REMOVED lines=10> */
.L_x_81:
[----:B------:R-:W-:Y:S05]  /*7c70*/  BSYNC B1 ;  /* 0x0000000000017941 */ /* 0x000fea0003800000 */
.L_x_80:
        /* <DEDUP_REMOVED lines=10> */
.L_x_83:
[----:B------:R-:W-:Y:S05]  /*7d20*/  BSYNC B1 ;  /* 0x0000000000017941 */ /* 0x000fea0003800000 */
.L_x_82:
        /* <DEDUP_REMOVED lines=13> */
.L_x_85:
[----:B------:R-:W-:Y:S05]  /*7e00*/  BSYNC B1 ;  /* 0x0000000000017941 */ /* 0x000fea0003800000 */
.L_x_84:
[----:B-1----:R-:W2:Y:S01]  /*7e10*/  LDL.LU R3, [R1] ;  /* 0x0000000001037983 */ /* 0x002ea20000300800 */
        /* <DEDUP_REMOVED lines=9> */
.L_x_87:
[----:B------:R-:W-:Y:S05]  /*7eb0*/  BSYNC B1 ;  /* 0x0000000000017941 */ /* 0x000fea0003800000 */
.L_x_86:
        /* <DEDUP_REMOVED lines=10> */
.L_x_89:
[----:B------:R-:W-:Y:S05]  /*7f60*/  BSYNC B1 ;  /* 0x0000000000017941 */ /* 0x000fea0003800000 */
.L_x_88:
        /* <DEDUP_REMOVED lines=13> */
.L_x_91:
[----:B------:R-:W-:Y:S05]  /*8040*/  BSYNC B1 ;  /* 0x0000000000017941 */ /* 0x000fea0003800000 */
.L_x_90:
        /* <DEDUP_REMOVED lines=10> */
.L_x_93:
[----:B------:R-:W-:Y:S05]  /*80f0*/  BSYNC B1 ;  /* 0x0000000000017941 */ /* 0x000fea0003800000 */
.L_x_92:
        /* <DEDUP_REMOVED lines=10> */
.L_x_95:
[----:B------:R-:W-:Y:S05]  /*81a0*/  BSYNC B1 ;  /* 0x0000000000017941 */ /* 0x000fea0003800000 */
.L_x_94:
        /* <DEDUP_REMOVED lines=13> */
.L_x_97:
[----:B------:R-:W-:Y:S05]  /*8280*/  BSYNC B1 ;  /* 0x0000000000017941 */ /* 0x000fea0003800000 */
.L_x_96:
        /* <DEDUP_REMOVED lines=10> */
.L_x_99:
[----:B------:R-:W-:Y:S05]  /*8330*/  BSYNC B1 ;  /* 0x0000000000017941 */ /* 0x000fea0003800000 */
.L_x_98:
        /* <DEDUP_REMOVED lines=10> */
.L_x_101:
[----:B------:R-:W-:Y:S05]  /*83e0*/  BSYNC B1 ;  /* 0x0000000000017941 */ /* 0x000fea0003800000 */
.L_x_100:
[----:B------:R-:W-:Y:S01]  /*83f0*/  ISETP.LT.OR P4, PT, R0, 0x22, !P3 ;  /* 0x000000220000780c */ /* 0x000fe20005f81670 */
[----:B------:R-:W-:Y:S01]  /*8400*/  @!P5 IMAD R224, R224, R17, R2 ;  /* 0x00000011e0e0d224 */ /* 0x000fe200078e0202 */
[----:B------:R-:W-:Y:S01]  /*8410*/  ULDC.64 UR4, c[0x0][0x208] ;  /* 0x0000820000047ab9 */ /* 0x000fe20000000a00 */
[----:B------:R-:W-:Y:S01]  /*8420*/  BSSY B1, `(.L_x_102) ;  /* 0x0000009000017945 */ /* 0x000fe20003800000 */
[C---:B------:R-:W-:Y:S02]  /*8430*/  ISETP.LT.OR P6, PT, R0.reuse, 0x21, !P2 ;  /* 0x000000210000780c */ /* 0x040fe400057c1670 */
[----:B------:R2:W-:Y:S01]  /*8440*/  @!P5 STG.E.U8 desc[UR4][R6.64+0x20], R224 ;  /* 0x000020e00600d986 */ /* 0x0005e2000c101104 */
[----:B------:R-:W-:-:S06]  /*8450*/  ISETP.LT.OR P5, PT, R0, 0x22, !P2 ;  /* 0x000000220000780c */ /* 0x000fcc00057a1670 */
[----:B------:R-:W-:Y:S07]  /*8460*/  @P4 BRA `(.L_x_103) ;  /* 0x0000000000104947 */ /* 0x000fee0003800000 */
[----:B------:R-:W-:Y:S02]  /*8470*/  ULDC.64 UR4, c[0x0][0x208] ;  /* 0x0000820000047ab9 */ /* 0x000fe40000000a00 */
[----:B------:R-:W3:Y:S02]  /*8480*/  LDG.E.U8 R16, desc[UR4][R22.64+0x21] ;  /* 0x0000210416107981 */ /* 0x000ee4000c1e1100 */
[----:B---3--:R-:W-:-:S05]  /*8490*/  PRMT R2, R16, 0x8880, RZ ;  /* 0x0000888010027816 */ /* 0x008fca00000000ff */
[----:B------:R-:W-:-:S07]  /*84a0*/  IMAD R2, R2, R18, RZ ;  /* 0x0000001202027224 */ /* 0x000fce00078e02ff */
.L_x_103:
[----:B------:R-:W-:Y:S05]  /*84b0*/  BSYNC B1 ;  /* 0x0000000000017941 */ /* 0x000fea0003800000 */
.L_x_102:
[----:B------:R-:W-:Y:S01]  /*84c0*/  @!P4 IMAD R225, R225, R17, R2 ;  /* 0x00000011e1e1c224 */ /* 0x000fe200078e0202 */
[----:B------:R-:W-:Y:S01]  /*84d0*/  ULDC.64 UR4, c[0x0][0x208] ;  /* 0x0000820000047ab9 */ /* 0x000fe20000000a00 */
[----:B------:R-:W-:Y:S03]  /*84e0*/  BSSY B1, `(.L_x_104) ;  /* 0x0000007000017945 */ /* 0x000fe60003800000 */
[----:B------:R3:W-:Y:S01]  /*84f0*/  @!P4 STG.E.U8 desc[UR4][R6.64+0x21], R225 ;  /* 0x000021e10600c986 */ /* 0x0007e2000c101104 */
[----:B------:R-:W-:Y:S05]  /*8500*/  @P6 BRA `(.L_x_105) ;  /* 0x0000000000106947 */ /* 0x000fea0003800000 */
[----:B------:R-:W-:Y:S02]  /*8510*/  ULDC.64 UR4, c[0x0][0x208] ;  /* 0x0000820000047ab9 */ /* 0x000fe40000000a00 */
[----:B------:R-:W4:Y:S02]  /*8520*/  LDG.E.U8 R16, desc[UR4][R20.64+0x20] ;  /* 0x0000200414107981 */ /* 0x000f24000c1e1100 */
[----:B----4-:R-:W-:-:S05]  /*8530*/  PRMT R2, R16, 0x8880, RZ ;  /* 0x0000888010027816 */ /* 0x010fca00000000ff */
[----:B------:R-:W-:-:S07]  /*8540*/  IMAD R2, R2, R18, RZ ;  /* 0x0000001202027224 */ /* 0x000fce00078e02ff */
.L_x_105:
[----:B------:R-:W-:Y:S05]  /*8550*/  BSYNC B1 ;  /* 0x0000000000017941 */ /* 0x000fea0003800000 */
.L_x_104:
[----:B------:R-:W-:Y:S01]  /*8560*/  @!P6 IMAD R226, R226, R17, R2 ;  /* 0x00000011e2e2e224 */ /* 0x000fe200078e0202 */
[----:B------:R-:W-:Y:S01]  /*8570*/  ULDC.64 UR4, c[0x0][0x208] ;  /* 0x0000820000047ab9 */ /* 0x000fe20000000a00 */
[----:B------:R-:W-:Y:S03]  /*8580*/  BSSY B1, `(.L_x_106) ;  /* 0x0000007000017945 */ /* 0x000fe60003800000 */
[----:B------:R4:W-:Y:S01]  /*8590*/  @!P6 STG.E.U8 desc[UR4][R8.64+0x20], R226 ;  /* 0x000020e20800e986 */ /* 0x0009e2000c101104 */
[----:B------:R-:W-:Y:S05]  /*85a0*/  @P5 BRA `(.L_x_107) ;  /* 0x0000000000105947 */ /* 0x000fea0003800000 */
[----:B------:R-:W-:Y:S02]  /*85b0*/  ULDC.64 UR4, c[0x0][0x208] ;  /* 0x0000820000047ab9 */ /* 0x000fe40000000a00 */
[----:B------:R-:W1:Y:S02]  /*85c0*/  LDG.E.U8 R16, desc[UR4][R20.64+0x21] ;  /* 0x0000210414107981 */ /* 0x000e64000c1e1100 */
[----:B-1----:R-:W-:-:S05]  /*85d0*/  PRMT R3, R16, 0x8880, RZ ;  /* 0x0000888010037816 */ /* 0x002fca00000000ff */
[----:B------:R-:W-:-:S07]  /*85e0*/  IMAD R2, R3, R18, RZ ;  /* 0x0000001203027224 */ /* 0x000fce00078e02ff */
.L_x_107:
[----:B------:R-:W-:Y:S05]  /*85f0*/  BSYNC B1 ;  /* 0x0000000000017941 */ /* 0x000fea0003800000 */
.L_x_106:
[C---:B------:R-:W-:Y:S01]  /*8600*/  ISETP.LT.OR P4, PT, R0.reuse, 0x29, !P3 ;  /* 0x000000290000780c */ /* 0x040fe20005f81670 */
        /* <DEDUP_REMOVED lines=8> */
[----:B------:R-:W1:Y:S02]  /*8690*/  LDG.E.U8 R16, desc[UR4][R22.64+0x28] ;  /* 0x0000280416107981 */ /* 0x000e64000c1e1100 */
[----:B-1----:R-:W-:-:S05]  /*86a0*/  PRMT R3, R16, 0x8880, RZ ;  /* 0x0000888010037816 */ /* 0x002fca00000000ff */
[----:B------:R-:W-:-:S07]  /*86b0*/  IMAD R2, R3, R18, RZ ;  /* 0x0000001203027224 */ /* 0x000fce00078e02ff */
.L_x_109:
[----:B------:R-:W-:Y:S05]  /*86c0*/  BSYNC B1 ;  /* 0x0000000000017941 */ /* 0x000fea0003800000 */
.L_x_108:
[----:B-1----:R-:W-:Y:S01]  /*86d0*/  @!P4 IMAD R3, R228, R17, R2 ;  /* 0x00000011e403c224 */ /* 0x002fe200078e0202 */
        /* <DEDUP_REMOVED lines=8> */
.L_x_111:
[----:B------:R-:W-:Y:S05]  /*8760*/  BSYNC B1 ;  /* 0x0000000000017941 */ /* 0x000fea0003800000 */
.L_x_110:
        /* <DEDUP_REMOVED lines=9> */
.L_x_113:
[----:B------:R-:W-:Y:S05]  /*8800*/  BSYNC B1 ;  /* 0x0000000000017941 */ /* 0x000fea0003800000 */
.L_x_112:
[----:B------:R-:W-:Y:S01]  /*8810*/  ISETP.LT.OR P4, PT, R0, 0x2a, !P2 ;  /* 0x0000002a0000780c */ /* 0x000fe20005781670 */
[----:B-1----:R-:W-:Y:S01]  /*8820*/  @!P5 IMAD R3, R230, R17, R2 ;  /* 0x00000011e603d224 */ /* 0x002fe200078e0202 */
        /* <DEDUP_REMOVED lines=10> */
.L_x_115:
[----:B------:R-:W-:Y:S05]  /*88d0*/  BSYNC B1 ;  /* 0x0000000000017941 */ /* 0x000fea0003800000 */
.L_x_114:
        /* <DEDUP_REMOVED lines=9> */
.L_x_117:
[----:B------:R-:W-:Y:S05]  /*8970*/  BSYNC B1 ;  /* 0x0000000000017941 */ /* 0x000fea0003800000 */
.L_x_116:
        /* <DEDUP_REMOVED lines=9> */
.L_x_119:
[----:B------:R-:W-:Y:S05]  /*8a10*/  BSYNC B1 ;  /* 0x0000000000017941 */ /* 0x000fea0003800000 */
.L_x_118:
        /* <DEDUP_REMOVED lines=12> */
.L_x_121:
[----:B------:R-:W-:Y:S05]  /*8ae0*/  BSYNC B1 ;  /* 0x0000000000017941 */ /* 0x000fea0003800000 */
.L_x_120:
        /* <DEDUP_REMOVED lines=9> */
.L_x_123:
[----:B------:R-:W-:Y:S05]  /*8b80*/  BSYNC B1 ;  /* 0x0000000000017941 */ /* 0x000fea0003800000 */
.L_x_122:
        /* <DEDUP_REMOVED lines=9> */
.L_x_125:
[----:B------:R-:W-:Y:S05]  /*8c20*/  BSYNC B1 ;  /* 0x0000000000017941 */ /* 0x000fea0003800000 */
.L_x_124:
        /* <DEDUP_REMOVED lines=12> */
.L_x_127:
[----:B------:R-:W-:Y:S05]  /*8cf0*/  BSYNC B1 ;  /* 0x0000000000017941 */ /* 0x000fea0003800000 */
.L_x_126:
        /* <DEDUP_REMOVED lines=9> */
.L_x_129:
[----:B------:R-:W-:Y:S05]  /*8d90*/  BSYNC B1 ;  /* 0x0000000000017941 */ /* 0x000fea0003800000 */
.L_x_128:
        /* <DEDUP_REMOVED lines=9> */
.L_x_131:
[----:B------:R-:W-:Y:S05]  /*8e30*/  BSYNC B1 ;  /* 0x0000000000017941 */ /* 0x000fea0003800000 */
.L_x_130:
        /* <DEDUP_REMOVED lines=12> */
.L_x_133:
[----:B------:R-:W-:Y:S05]  /*8f00*/  BSYNC B1 ;  /* 0x0000000000017941 */ /* 0x000fea0003800000 */
.L_x_132:
        /* <DEDUP_REMOVED lines=9> */
.L_x_135:
[----:B------:R-:W-:Y:S05]  /*8fa0*/  BSYNC B1 ;  /* 0x0000000000017941 */ /* 0x000fea0003800000 */
.L_x_134:
        /* <DEDUP_REMOVED lines=9> */
.L_x_137:
[----:B------:R-:W-:Y:S05]  /*9040*/  BSYNC B1 ;  /* 0x0000000000017941 */ /* 0x000fea0003800000 */
.L_x_136:
        /* <DEDUP_REMOVED lines=12> */
.L_x_139:
[----:B------:R-:W-:Y:S05]  /*9110*/  BSYNC B1 ;  /* 0x0000000000017941 */ /* 0x000fea0003800000 */
.L_x_138:
        /* <DEDUP_REMOVED lines=9> */
.L_x_141:
[----:B------:R-:W-:Y:S05]  /*91b0*/  BSYNC B1 ;  /* 0x0000000000017941 */ /* 0x000fea0003800000 */
.L_x_140:
        /* <DEDUP_REMOVED lines=9> */
.L_x_143:
[----:B------:R-:W-:Y:S05]  /*9250*/  BSYNC B1 ;  /* 0x0000000000017941 */ /* 0x000fea0003800000 */
.L_x_142:
        /* <DEDUP_REMOVED lines=12> */
.L_x_145:
[----:B------:R-:W-:Y:S05]  /*9320*/  BSYNC B1 ;  /* 0x0000000000017941 */ /* 0x000fea0003800000 */
.L_x_144:
        /* <DEDUP_REMOVED lines=9> */
.L_x_147:
[----:B------:R-:W-:Y:S05]  /*93c0*/  BSYNC B1 ;  /* 0x0000000000017941 */ /* 0x000fea0003800000 */
.L_x_146:
        /* <DEDUP_REMOVED lines=9> */
.L_x_149:
[----:B------:R-:W-:Y:S05]  /*9460*/  BSYNC B1 ;  /* 0x0000000000017941 */ /* 0x000fea0003800000 */
.L_x_148:
        /* <DEDUP_REMOVED lines=12> */
.L_x_151:
[----:B------:R-:W-:Y:S05]  /*9530*/  BSYNC B1 ;  /* 0x0000000000017941 */ /* 0x000fea0003800000 */
.L_x_150:
        /* <DEDUP_REMOVED lines=9> */
.L_x_153:
[----:B------:R-:W-:Y:S05]  /*95d0*/  BSYNC B1 ;  /* 0x0000000000017941 */ /* 0x000fea0003800000 */
.L_x_152:
        /* <DEDUP_REMOVED lines=9> */
.L_x_155:
[----:B------:R-:W-:Y:S05]  /*9670*/  BSYNC B1 ;  /* 0x0000000000017941 */ /* 0x000fea0003800000 */
.L_x_154:
        /* <DEDUP_REMOVED lines=12> */
.L_x_157:
[----:B------:R-:W-:Y:S05]  /*9740*/  BSYNC B1 ;  /* 0x0000000000017941 */ /* 0x000fea0003800000 */
.L_x_156:
        /* <DEDUP_REMOVED lines=9> */
.L_x_159:
[----:B------:R-:W-:Y:S05]  /*97e0*/  BSYNC B1 ;  /* 0x0000000000017941 */ /* 0x000fea0003800000 */
.L_x_158:
        /* <DEDUP_REMOVED lines=9> */
.L_x_161:
[----:B------:R-:W-:Y:S05]  /*9880*/  BSYNC B1 ;  /* 0x0000000000017941 */ /* 0x000fea0003800000 */
.L_x_160:
        /* <DEDUP_REMOVED lines=12> */
.L_x_163:
[----:B------:R-:W-:Y:S05]  /*9950*/  BSYNC B1 ;  /* 0x0000000000017941 */ /* 0x000fea0003800000 */
.L_x_162:
        /* <DEDUP_REMOVED lines=9> */
.L_x_165:
[----:B------:R-:W-:Y:S05]  /*99f0*/  BSYNC B1 ;  /* 0x0000000000017941 */ /* 0x000fea0003800000 */
.L_x_164:
        /* <DEDUP_REMOVED lines=9> */
.L_x_167:
[----:B------:R-:W-:Y:S05]  /*9a90*/  BSYNC B1 ;  /* 0x0000000000017941 */ /* 0x000fea0003800000 */
.L_x_166:
        /* <DEDUP_REMOVED lines=12> */
.L_x_169:
[----:B------:R-:W-:Y:S05]  /*9b60*/  BSYNC B1 ;  /* 0x0000000000017941 */ /* 0x000fea0003800000 */
.L_x_168:
        /* <DEDUP_REMOVED lines=9> */
.L_x_171:
[----:B------:R-:W-:Y:S05]  /*9c00*/  BSYNC B1 ;  /* 0x0000000000017941 */ /* 0x000fea0003800000 */
.L_x_170:
        /* <DEDUP_REMOVED lines=9> */
.L_x_173:
[----:B------:R-:W-:Y:S05]  /*9ca0*/  BSYNC B1 ;  /* 0x0000000000017941 */ /* 0x000fea0003800000 */
.L_x_172:
        /* <DEDUP_REMOVED lines=12> */
.L_x_175:
[----:B------:R-:W-:Y:S05]  /*9d70*/  BSYNC B1 ;  /* 0x0000000000017941 */ /* 0x000fea0003800000 */
.L_x_174:
        /* <DEDUP_REMOVED lines=9> */
.L_x_177:
[----:B------:R-:W-:Y:S05]  /*9e10*/  BSYNC B1 ;  /* 0x0000000000017941 */ /* 0x000fea0003800000 */
.L_x_176:
        /* <DEDUP_REMOVED lines=9> */
.L_x_179:
[----:B------:R-:W-:Y:S05]  /*9eb0*/  BSYNC B1 ;  /* 0x0000000000017941 */ /* 0x000fea0003800000 */
.L_x_178:
        /* <DEDUP_REMOVED lines=12> */
.L_x_181:
[----:B------:R-:W-:Y:S05]  /*9f80*/  BSYNC B1 ;  /* 0x0000000000017941 */ /* 0x000fea0003800000 */
.L_x_180:
        /* <DEDUP_REMOVED lines=9> */
.L_x_183:
[----:B------:R-:W-:Y:S05]  /*a020*/  BSYNC B1 ;  /* 0x0000000000017941 */ /* 0x000fea0003800000 */
.L_x_182:
        /* <DEDUP_REMOVED lines=9> */
.L_x_185:
[----:B------:R-:W-:Y:S05]  /*a0c0*/  BSYNC B1 ;  /* 0x0000000000017941 */ /* 0x000fea0003800000 */
.L_x_184:
        /* <DEDUP_REMOVED lines=12> */
.L_x_187:
[----:B------:R-:W-:Y:S05]  /*a190*/  BSYNC B1 ;  /* 0x0000000000017941 */ /* 0x000fea0003800000 */
.L_x_186:
        /* <DEDUP_REMOVED lines=9> */
.L_x_189:
[----:B------:R-:W-:Y:S05]  /*a230*/  BSYNC B1 ;  /* 0x0000000000017941 */ /* 0x000fea0003800000 */
.L_x_188:
        /* <DEDUP_REMOVED lines=9> */
.L_x_191:
[----:B------:R-:W-:Y:S05]  /*a2d0*/  BSYNC B1 ;  /* 0x0000000000017941 */ /* 0x000fea0003800000 */
.L_x_190:
        /* <DEDUP_REMOVED lines=12> */
.L_x_193:
[----:B------:R-:W-:Y:S05]  /*a3a0*/  BSYNC B1 ;  /* 0x0000000000017941 */ /* 0x000fea0003800000 */
.L_x_192:
        /* <DEDUP_REMOVED lines=9> */
.L_x_195:
[----:B------:R-:W-:Y:S05]  /*a440*/  BSYNC B1 ;  /* 0x0000000000017941 */ /* 0x000fea0003800000 */
.L_x_194:
        /* <DEDUP_REMOVED lines=9> */
.L_x_197:
[----:B------:R-:W-:Y:S05]  /*a4e0*/  BSYNC B1 ;  /* 0x0000000000017941 */ /* 0x000fea0003800000 */
.L_x_196:
        /* <DEDUP_REMOVED lines=12> */
.L_x_199:
[----:B------:R-:W-:Y:S05]  /*a5b0*/  BSYNC B1 ;  /* 0x0000000000017941 */ /* 0x000fea0003800000 */
.L_x_198:
        /* <DEDUP_REMOVED lines=9> */
.L_x_201:
[----:B------:R-:W-:Y:S05]  /*a650*/  BSYNC B1 ;  /* 0x0000000000017941 */ /* 0x000fea0003800000 */
.L_x_200:
        /* <DEDUP_REMOVED lines=9> */
.L_x_203:
[----:B------:R-:W-:Y:S05]  /*a6f0*/  BSYNC B1 ;  /* 0x0000000000017941 */ /* 0x000fea0003800000 */
.L_x_202:
        /* <DEDUP_REMOVED lines=12> */
.L_x_205:
[----:B------:R-:W-:Y:S05]  /*a7c0*/  BSYNC B1 ;  /* 0x0000000000017941 */ /* 0x000fea0003800000 */
.L_x_204:
        /* <DEDUP_REMOVED lines=9> */
.L_x_207:
[----:B------:R-:W-:Y:S05]  /*a860*/  BSYNC B1 ;  /* 0x0000000000017941 */ /* 0x000fea0003800000 */
.L_x_206:
        /* <DEDUP_REMOVED lines=9> */
.L_x_209:
[----:B------:R-:W-:Y:S05]  /*a900*/  BSYNC B1 ;  /* 0x0000000000017941 */ /* 0x000fea0003800000 */
.L_x_208:
        /* <DEDUP_REMOVED lines=12> */
.L_x_211:
[----:B------:R-:W-:Y:S05]  /*a9d0*/  BSYNC B1 ;  /* 0x0000000000017941 */ /* 0x000fea0003800000 */
.L_x_210:
        /* <DEDUP_REMOVED lines=9> */
.L_x_213:
[----:B------:R-:W-:Y:S05]  /*aa70*/  BSYNC B1 ;  /* 0x0000000000017941 */ /* 0x000fea0003800000 */
.L_x_212:
        /* <DEDUP_REMOVED lines=9> */
.L_x_215:
[----:B------:R-:W-:Y:S05]  /*ab10*/  BSYNC B1 ;  /* 0x0000000000017941 */ /* 0x000fea0003800000 */
.L_x_214:
        /* <DEDUP_REMOVED lines=12> */
.L_x_217:
[----:B------:R-:W-:Y:S05]  /*abe0*/  BSYNC B1 ;  /* 0x0000000000017941 */ /* 0x000fea0003800000 */
.L_x_216:
        /* <DEDUP_REMOVED lines=9> */
.L_x_219:
[----:B------:R-:W-:Y:S05]  /*ac80*/  BSYNC B1 ;  /* 0x0000000000017941 */ /* 0x000fea0003800000 */
.L_x_218:
        /* <DEDUP_REMOVED lines=9> */
.L_x_221:
[----:B------:R-:W-:Y:S05]  /*ad20*/  BSYNC B1 ;  /* 0x0000000000017941 */ /* 0x000fea0003800000 */
.L_x_220:
        /* <DEDUP_REMOVED lines=12> */
.L_x_223:
[----:B------:R-:W-:Y:S05]  /*adf0*/  BSYNC B1 ;  /* 0x0000000000017941 */ /* 0x000fea0003800000 */
.L_x_222:
        /* <DEDUP_REMOVED lines=9> */
.L_x_225:
[----:B------:R-:W-:Y:S05]  /*ae90*/  BSYNC B1 ;  /* 0x0000000000017941 */ /* 0x000fea0003800000 */
.L_x_224:
        /* <DEDUP_REMOVED lines=9> */
.L_x_227:
[----:B------:R-:W-:Y:S05]  /*af30*/  BSYNC B1 ;  /* 0x0000000000017941 */ /* 0x000fea0003800000 */
.L_x_226:
        /* <DEDUP_REMOVED lines=12> */
.L_x_229:
[----:B------:R-:W-:Y:S05]  /*b000*/  BSYNC B1 ;  /* 0x0000000000017941 */ /* 0x000fea0003800000 */
.L_x_228:
        /* <DEDUP_REMOVED lines=9> */
.L_x_231:
[----:B------:R-:W-:Y:S05]  /*b0a0*/  BSYNC B1 ;  /* 0x0000000000017941 */ /* 0x000fea0003800000 */
.L_x_230:
        /* <DEDUP_REMOVED lines=9> */
.L_x_233:
[----:B------:R-:W-:Y:S05]  /*b140*/  BSYNC B1 ;  /* 0x0000000000017941 */ /* 0x000fea0003800000 */
.L_x_232:
        /* <DEDUP_REMOVED lines=12> */
.L_x_235:
[----:B------:R-:W-:Y:S05]  /*b210*/  BSYNC B1 ;  /* 0x0000000000017941 */ /* 0x000fea0003800000 */
.L_x_234:
        /* <DEDUP_REMOVED lines=9> */
.L_x_237:
[----:B------:R-:W-:Y:S05]  /*b2b0*/  BSYNC B1 ;  /* 0x0000000000017941 */ /* 0x000fea0003800000 */
.L_x_236:
        /* <DEDUP_REMOVED lines=9> */
.L_x_239:
[----:B------:R-:W-:Y:S05]  /*b350*/  BSYNC B1 ;  /* 0x0000000000017941 */ /* 0x000fea0003800000 */
.L_x_238:
        /* <DEDUP_REMOVED lines=12> */
.L_x_241:
[----:B------:R-:W-:Y:S05]  /*b420*/  BSYNC B1 ;  /* 0x0000000000017941 */ /* 0x000fea0003800000 */
.L_x_240:
        /* <DEDUP_REMOVED lines=9> */
.L_x_243:
[----:B------:R-:W-:Y:S05]  /*b4c0*/  BSYNC B1 ;  /* 0x0000000000017941 */ /* 0x000fea0003800000 */
.L_x_242:
        /* <DEDUP_REMOVED lines=9> */
.L_x_245:
[----:B------:R-:W-:Y:S05]  /*b560*/  BSYNC B1 ;  /* 0x0000000000017941 */ /* 0x000fea0003800000 */
.L_x_244:
        /* <DEDUP_REMOVED lines=12> */
.L_x_247:
[----:B------:R-:W-:Y:S05]  /*b630*/  BSYNC B1 ;  /* 0x0000000000017941 */ /* 0x000fea0003800000 */
.L_x_246:
        /* <DEDUP_REMOVED lines=9> */
.L_x_249:
[----:B------:R-:W-:Y:S05]  /*b6d0*/  BSYNC B1 ;  /* 0x0000000000017941 */ /* 0x000fea0003800000 */
.L_x_248:
        /* <DEDUP_REMOVED lines=9> */
.L_x_251:
[----:B------:R-:W-:Y:S05]  /*b770*/  BSYNC B1 ;  /* 0x0000000000017941 */ /* 0x000fea0003800000 */
.L_x_250:
        /* <DEDUP_REMOVED lines=12> */
.L_x_253:
[----:B------:R-:W-:Y:S05]  /*b840*/  BSYNC B1 ;  /* 0x0000000000017941 */ /* 0x000fea0003800000 */
.L_x_252:
        /* <DEDUP_REMOVED lines=9> */
.L_x_255:
[----:B------:R-:W-:Y:S05]  /*b8e0*/  BSYNC B1 ;  /* 0x0000000000017941 */ /* 0x000fea0003800000 */
.L_x_254:
        /* <DEDUP_REMOVED lines=9> */
.L_x_257:
[----:B------:R-:W-:Y:S05]  /*b980*/  BSYNC B1 ;  /* 0x0000000000017941 */ /* 0x000fea0003800000 */
.L_x_256:
        /* <DEDUP_REMOVED lines=12> */
.L_x_259:
[----:B------:R-:W-:Y:S05]  /*ba50*/  BSYNC B1 ;  /* 0x0000000000017941 */ /* 0x000fea0003800000 */
.L_x_258:
        /* <DEDUP_REMOVED lines=9> */
.L_x_261:
[----:B------:R-:W-:Y:S05]  /*baf0*/  BSYNC B1 ;  /* 0x0000000000017941 */ /* 0x000fea0003800000 */
.L_x_260:
        /* <DEDUP_REMOVED lines=9> */
.L_x_263:
[----:B------:R-:W-:Y:S05]  /*bb90*/  BSYNC B1 ;  /* 0x0000000000017941 */ /* 0x000fea0003800000 */
.L_x_262:
        /* <DEDUP_REMOVED lines=12> */
.L_x_265:
[----:B------:R-:W-:Y:S05]  /*bc60*/  BSYNC B1 ;  /* 0x0000000000017941 */ /* 0x000fea0003800000 */
.L_x_264:
        /* <DEDUP_REMOVED lines=9> */
.L_x_267:
[----:B------:R-:W-:Y:S05]  /*bd00*/  BSYNC B1 ;  /* 0x0000000000017941 */ /* 0x000fea0003800000 */
.L_x_266:
        /* <DEDUP_REMOVED lines=9> */
.L_x_269:
[----:B------:R-:W-:Y:S05]  /*bda0*/  BSYNC B1 ;  /* 0x0000000000017941 */ /* 0x000fea0003800000 */
.L_x_268:
        /* <DEDUP_REMOVED lines=12> */
.L_x_271:
[----:B------:R-:W-:Y:S05]  /*be70*/  BSYNC B1 ;  /* 0x0000000000017941 */ /* 0x000fea0003800000 */
.L_x_270:
        /* <DEDUP_REMOVED lines=9> */
.L_x_273:
[----:B------:R-:W-:Y:S05]  /*bf10*/  BSYNC B1 ;  /* 0x0000000000017941 */ /* 0x000fea0003800000 */
.L_x_272:
        /* <DEDUP_REMOVED lines=9> */
.L_x_275:
[----:B------:R-:W-:Y:S05]  /*bfb0*/  BSYNC B1 ;  /* 0x0000000000017941 */ /* 0x000fea0003800000 */
.L_x_274:
        /* <DEDUP_REMOVED lines=12> */
.L_x_277:
[----:B------:R-:W-:Y:S05]  /*c080*/  BSYNC B1 ;  /* 0x0000000000017941 */ /* 0x000fea0003800000 */
.L_x_276:
        /* <DEDUP_REMOVED lines=9> */
.L_x_279:
[----:B------:R-:W-:Y:S05]  /*c120*/  BSYNC B1 ;  /* 0x0000000000017941 */ /* 0x000fea0003800000 */
.L_x_278:
        /* <DEDUP_REMOVED lines=9> */
.L_x_281:
[----:B------:R-:W-:Y:S05]  /*c1c0*/  BSYNC B1 ;  /* 0x0000000000017941 */ /* 0x000fea0003800000 */
.L_x_280:
        /* <DEDUP_REMOVED lines=12> */
.L_x_283:
[----:B------:R-:W-:Y:S05]  /*c290*/  BSYNC B1 ;  /* 0x0000000000017941 */ /* 0x000fea0003800000 */
.L_x_282:
        /* <DEDUP_REMOVED lines=9> */
.L_x_285:
[----:B------:R-:W-:Y:S05]  /*c330*/  BSYNC B1 ;  /* 0x0000000000017941 */ /* 0x000fea0003800000 */
.L_x_284:
        /* <DEDUP_REMOVED lines=9> */
.L_x_287:
[----:B------:R-:W-:Y:S05]  /*c3d0*/  BSYNC B1 ;  /* 0x0000000000017941 */ /* 0x000fea0003800000 */
.L_x_286:
        /* <DEDUP_REMOVED lines=12> */
.L_x_289:
[----:B------:R-:W-:Y:S05]  /*c4a0*/  BSYNC B1 ;  /* 0x0000000000017941 */ /* 0x000fea0003800000 */
.L_x_288:
        /* <DEDUP_REMOVED lines=9> */
.L_x_291:
[----:B------:R-:W-:Y:S05]  /*c540*/  BSYNC B1 ;  /* 0x0000000000017941 */ /* 0x000fea0003800000 */
.L_x_290:
        /* <DEDUP_REMOVED lines=9> */
.L_x_293:
[----:B------:R-:W-:Y:S05]  /*c5e0*/  BSYNC B1 ;  /* 0x0000000000017941 */ /* 0x000fea0003800000 */
.L_x_292:
        /* <DEDUP_REMOVED lines=12> */
.L_x_295:
[----:B------:R-:W-:Y:S05]  /*c6b0*/  BSYNC B1 ;  /* 0x0000000000017941 */ /* 0x000fea0003800000 */
.L_x_294:
        /* <DEDUP_REMOVED lines=9> */
.L_x_297:
[----:B------:R-:W-:Y:S05]  /*c750*/  BSYNC B1 ;  /* 0x0000000000017941 */ /* 0x000fea0003800000 */
.L_x_296:
        /* <DEDUP_REMOVED lines=9> */
.L_x_299:
[----:B------:R-:W-:Y:S05]  /*c7f0*/  BSYNC B1 ;  /* 0x0000000000017941 */ /* 0x000fea0003800000 */
.L_x_298:
        /* <DEDUP_REMOVED lines=12> */
.L_x_301:
[----:B------:R-:W-:Y:S05]  /*c8c0*/  BSYNC B1 ;  /* 0x0000000000017941 */ /* 0x000fea0003800000 */
.L_x_300:
        /* <DEDUP_REMOVED lines=9> */
.L_x_303:
[----:B------:R-:W-:Y:S05]  /*c960*/  BSYNC B1 ;  /* 0x0000000000017941 */ /* 0x000fea0003800000 */
.L_x_302:
        /* <DEDUP_REMOVED lines=9> */
.L_x_305:
[----:B------:R-:W-:Y:S05]  /*ca00*/  BSYNC B1 ;  /* 0x0000000000017941 */ /* 0x000fea0003800000 */
.L_x_304:
        /* <DEDUP_REMOVED lines=12> */
.L_x_307:
[----:B------:R-:W-:Y:S05]  /*cad0*/  BSYNC B1 ;  /* 0x0000000000017941 */ /* 0x000fea0003800000 */
.L_x_306:
        /* <DEDUP_REMOVED lines=9> */
.L_x_309:
[----:B------:R-:W-:Y:S05]  /*cb70*/  BSYNC B1 ;  /* 0x0000000000017941 */ /* 0x000fea0003800000 */
.L_x_308:
        /* <DEDUP_REMOVED lines=9> */
.L_x_311:
[----:B------:R-:W-:Y:S05]  /*cc10*/  BSYNC B1 ;  /* 0x0000000000017941 */ /* 0x000fea0003800000 */
.L_x_310:
        /* <DEDUP_REMOVED lines=12> */
.L_x_313:
[----:B------:R-:W-:Y:S05]  /*cce0*/  BSYNC B1 ;  /* 0x0000000000017941 */ /* 0x000fea0003800000 */
.L_x_312:
        /* <DEDUP_REMOVED lines=9> */
.L_x_315:
[----:B------:R-:W-:Y:S05]  /*cd80*/  BSYNC B1 ;  /* 0x0000000000017941 */ /* 0x000fea0003800000 */
.L_x_314:
        /* <DEDUP_REMOVED lines=9> */
.L_x_317:
[----:B------:R-:W-:Y:S05]  /*ce20*/  BSYNC B1 ;  /* 0x0000000000017941 */ /* 0x000fea0003800000 */
.L_x_316:
        /* <DEDUP_REMOVED lines=12> */
.L_x_319:
[----:B------:R-:W-:Y:S05]  /*cef0*/  BSYNC B1 ;  /* 0x0000000000017941 */ /* 0x000fea0003800000 */
.L_x_318:
        /* <DEDUP_REMOVED lines=9> */
.L_x_321:
[----:B------:R-:W-:Y:S05]  /*cf90*/  BSYNC B1 ;  /* 0x0000000000017941 */ /* 0x000fea0003800000 */
.L_x_320:
        /* <DEDUP_REMOVED lines=9> */
.L_x_323:
[----:B------:R-:W-:Y:S05]  /*d030*/  BSYNC B1 ;  /* 0x0000000000017941 */ /* 0x000fea0003800000 */
.L_x_322:
        /* <DEDUP_REMOVED lines=12> */
.L_x_325:
[----:B------:R-:W-:Y:S05]  /*d100*/  BSYNC B1 ;  /* 0x0000000000017941 */ /* 0x000fea0003800000 */
.L_x_324:
        /* <DEDUP_REMOVED lines=9> */
.L_x_327:
[----:B------:R-:W-:Y:S05]  /*d1a0*/  BSYNC B1 ;  /* 0x0000000000017941 */ /* 0x000fea0003800000 */
.L_x_326:
        /* <DEDUP_REMOVED lines=9> */
.L_x_329:
[----:B------:R-:W-:Y:S05]  /*d240*/  BSYNC B1 ;  /* 0x0000000000017941 */ /* 0x000fea0003800000 */
.L_x_328:
        /* <DEDUP_REMOVED lines=12> */
.L_x_331:
[----:B------:R-:W-:Y:S05]  /*d310*/  BSYNC B1 ;  /* 0x0000000000017941 */ /* 0x000fea0003800000 */
.L_x_330:
        /* <DEDUP_REMOVED lines=9> */
.L_x_333:
[----:B------:R-:W-:Y:S05]  /*d3b0*/  BSYNC B1 ;  /* 0x0000000000017941 */ /* 0x000fea0003800000 */
.L_x_332:
        /* <DEDUP_REMOVED lines=9> */
.L_x_335:
[----:B------:R-:W-:Y:S05]  /*d450*/  BSYNC B1 ;  /* 0x0000000000017941 */ /* 0x000fea0003800000 */
.L_x_334:
        /* <DEDUP_REMOVED lines=12> */
.L_x_337:
[----:B------:R-:W-:Y:S05]  /*d520*/  BSYNC B1 ;  /* 0x0000000000017941 */ /* 0x000fea0003800000 */
.L_x_336:
        /* <DEDUP_REMOVED lines=9> */
.L_x_339:
[----:B------:R-:W-:Y:S05]  /*d5c0*/  BSYNC B1 ;  /* 0x0000000000017941 */ /* 0x000fea0003800000 */
.L_x_338:
        /* <DEDUP_REMOVED lines=9> */
.L_x_341:
[----:B------:R-:W-:Y:S05]  /*d660*/  BSYNC B1 ;  /* 0x0000000000017941 */ /* 0x000fea0003800000 */
.L_x_340:
        /* <DEDUP_REMOVED lines=12> */
.L_x_343:
[----:B------:R-:W-:Y:S05]  /*d730*/  BSYNC B1 ;  /* 0x0000000000017941 */ /* 0x000fea0003800000 */
.L_x_342:
        /* <DEDUP_REMOVED lines=9> */
.L_x_345:
[----:B------:R-:W-:Y:S05]  /*d7d0*/  BSYNC B1 ;  /* 0x0000000000017941 */ /* 0x000fea0003800000 */
.L_x_344:
        /* <DEDUP_REMOVED lines=9> */
.L_x_347:
[----:B------:R-:W-:Y:S05]  /*d870*/  BSYNC B1 ;  /* 0x0000000000017941 */ /* 0x000fea0003800000 */
.L_x_346:
        /* <DEDUP_REMOVED lines=12> */
.L_x_349:
[----:B------:R-:W-:Y:S05]  /*d940*/  BSYNC B1 ;  /* 0x0000000000017941 */ /* 0x000fea0003800000 */
.L_x_348:
        /* <DEDUP_REMOVED lines=9> */
.L_x_351:
[----:B------:R-:W-:Y:S05]  /*d9e0*/  BSYNC B1 ;  /* 0x0000000000017941 */ /* 0x000fea0003800000 */
.L_x_350:
        /* <DEDUP_REMOVED lines=9> */
.L_x_353:
[----:B------:R-:W-:Y:S05]  /*da80*/  BSYNC B1 ;  /* 0x0000000000017941 */ /* 0x000fea0003800000 */
.L_x_352:
        /* <DEDUP_REMOVED lines=12> */
.L_x_355:
[----:B------:R-:W-:Y:S05]  /*db50*/  BSYNC B1 ;  /* 0x0000000000017941 */ /* 0x000fea0003800000 */
.L_x_354:
        /* <DEDUP_REMOVED lines=9> */
.L_x_357:
[----:B------:R-:W-:Y:S05]  /*dbf0*/  BSYNC B1 ;  /* 0x0000000000017941 */ /* 0x000fea0003800000 */
.L_x_356:
        /* <DEDUP_REMOVED lines=9> */
.L_x_359:
[----:B------:R-:W-:Y:S05]  /*dc90*/  BSYNC B1 ;  /* 0x0000000000017941 */ /* 0x000fea0003800000 */
.L_x_358:
        /* <DEDUP_REMOVED lines=12> */
.L_x_361:
[----:B------:R-:W-:Y:S05]  /*dd60*/  BSYNC B1 ;  /* 0x0000000000017941 */ /* 0x000fea0003800000 */
.L_x_360:
        /* <DEDUP_REMOVED lines=9> */
.L_x_363:
[----:B------:R-:W-:Y:S05]  /*de00*/  BSYNC B1 ;  /* 0x0000000000017941 */ /* 0x000fea0003800000 */
.L_x_362:
        /* <DEDUP_REMOVED lines=9> */
.L_x_365:
[----:B------:R-:W-:Y:S05]  /*dea0*/  BSYNC B1 ;  /* 0x0000000000017941 */ /* 0x000fea0003800000 */
.L_x_364:
        /* <DEDUP_REMOVED lines=12> */
.L_x_367:
[----:B------:R-:W-:Y:S05]  /*df70*/  BSYNC B1 ;  /* 0x0000000000017941 */ /* 0x000fea0003800000 */
.L_x_366:
        /* <DEDUP_REMOVED lines=9> */
.L_x_369:
[----:B------:R-:W-:Y:S05]  /*e010*/  BSYNC B1 ;  /* 0x0000000000017941 */ /* 0x000fea0003800000 */
.L_x_368:
        /* <DEDUP_REMOVED lines=9> */
.L_x_371:
[----:B------:R-:W-:Y:S05]  /*e0b0*/  BSYNC B1 ;  /* 0x0000000000017941 */ /* 0x000fea0003800000 */
.L_x_370:
        /* <DEDUP_REMOVED lines=12> */
.L_x_373:
[----:B------:R-:W-:Y:S05]  /*e180*/  BSYNC B1 ;  /* 0x0000000000017941 */ /* 0x000fea0003800000 */
.L_x_372:
        /* <DEDUP_REMOVED lines=9> */
.L_x_375:
[----:B------:R-:W-:Y:S05]  /*e220*/  BSYNC B1 ;  /* 0x0000000000017941 */ /* 0x000fea0003800000 */
.L_x_374:
        /* <DEDUP_REMOVED lines=9> */
.L_x_377:
[----:B------:R-:W-:Y:S05]  /*e2c0*/  BSYNC B1 ;  /* 0x0000000000017941 */ /* 0x000fea0003800000 */
.L_x_376:
        /* <DEDUP_REMOVED lines=12> */
.L_x_379:
[----:B------:R-:W-:Y:S05]  /*e390*/  BSYNC B1 ;  /* 0x0000000000017941 */ /* 0x000fea0003800000 */
.L_x_378:
        /* <DEDUP_REMOVED lines=9> */
.L_x_381:
[----:B------:R-:W-:Y:S05]  /*e430*/  BSYNC B1 ;  /* 0x0000000000017941 */ /* 0x000fea0003800000 */
.L_x_380:
        /* <DEDUP_REMOVED lines=9> */
.L_x_383:
[----:B------:R-:W-:Y:S05]  /*e4d0*/  BSYNC B1 ;  /* 0x0000000000017941 */ /* 0x000fea0003800000 */
.L_x_382:
        /* <DEDUP_REMOVED lines=12> */
.L_x_385:
[----:B------:R-:W-:Y:S05]  /*e5a0*/  BSYNC B1 ;  /* 0x0000000000017941 */ /* 0x000fea0003800000 */
.L_x_384:
        /* <DEDUP_REMOVED lines=9> */
.L_x_387:
[----:B------:R-:W-:Y:S05]  /*e640*/  BSYNC B1 ;  /* 0x0000000000017941 */ /* 0x000fea0003800000 */
.L_x_386:
        /* <DEDUP_REMOVED lines=9> */
.L_x_389:
[----:B------:R-:W-:Y:S05]  /*e6e0*/  BSYNC B1 ;  /* 0x0000000000017941 */ /* 0x000fea0003800000 */
.L_x_388:
        /* <DEDUP_REMOVED lines=12> */
.L_x_391:
[----:B------:R-:W-:Y:S05]  /*e7b0*/  BSYNC B1 ;  /* 0x0000000000017941 */ /* 0x000fea0003800000 */
.L_x_390:
        /* <DEDUP_REMOVED lines=9> */
.L_x_393:
[----:B------:R-:W-:Y:S05]  /*e850*/  BSYNC B1 ;  /* 0x0000000000017941 */ /* 0x000fea0003800000 */
.L_x_392:
        /* <DEDUP_REMOVED lines=9> */
.L_x_395:
[----:B------:R-:W-:Y:S05]  /*e8f0*/  BSYNC B1 ;  /* 0x0000000000017941 */ /* 0x000fea0003800000 */
.L_x_394:
        /* <DEDUP_REMOVED lines=12> */
.L_x_397:
[----:B------:R-:W-:Y:S05]  /*e9c0*/  BSYNC B1 ;  /* 0x0000000000017941 */ /* 0x000fea0003800000 */
.L_x_396:
        /* <DEDUP_REMOVED lines=9> */
.L_x_399:
[----:B------:R-:W-:Y:S05]  /*ea60*/  BSYNC B1 ;  /* 0x0000000000017941 */ /* 0x000fea0003800000 */
.L_x_398:
        /* <DEDUP_REMOVED lines=9> */
.L_x_401:
[----:B------:R-:W-:Y:S05]  /*eb00*/  BSYNC B1 ;  /* 0x0000000000017941 */ /* 0x000fea0003800000 */
.L_x_400:
        /* <DEDUP_REMOVED lines=12> */
.L_x_403:
[----:B------:R-:W-:Y:S05]  /*ebd0*/  BSYNC B1 ;  /* 0x0000000000017941 */ /* 0x000fea0003800000 */
.L_x_402:
        /* <DEDUP_REMOVED lines=9> */
.L_x_405:
[----:B------:R-:W-:Y:S05]  /*ec70*/  BSYNC B1 ;  /* 0x0000000000017941 */ /* 0x000fea0003800000 */
.L_x_404:
        /* <DEDUP_REMOVED lines=9> */
.L_x_407:
[----:B------:R-:W-:Y:S05]  /*ed10*/  BSYNC B1 ;  /* 0x0000000000017941 */ /* 0x000fea0003800000 */
.L_x_406:
        /* <DEDUP_REMOVED lines=12> */
.L_x_409:
[----:B------:R-:W-:Y:S05]  /*ede0*/  BSYNC B1 ;  /* 0x0000000000017941 */ /* 0x000fea0003800000 */
.L_x_408:
        /* <DEDUP_REMOVED lines=9> */
.L_x_411:
[----:B------:R-:W-:Y:S05]  /*ee80*/  BSYNC B1 ;  /* 0x0000000000017941 */ /* 0x000fea0003800000 */
.L_x_410:
        /* <DEDUP_REMOVED lines=9> */
.L_x_413:
[----:B------:R-:W-:Y:S05]  /*ef20*/  BSYNC B1 ;  /* 0x0000000000017941 */ /* 0x000fea0003800000 */
.L_x_412:
        /* <DEDUP_REMOVED lines=12> */
.L_x_415:
[----:B------:R-:W-:Y:S05]  /*eff0*/  BSYNC B1 ;  /* 0x0000000000017941 */ /* 0x000fea0003800000 */
.L_x_414:
        /* <DEDUP_REMOVED lines=9> */
.L_x_417:
[----:B------:R-:W-:Y:S05]  /*f090*/  BSYNC B1 ;  /* 0x0000000000017941 */ /* 0x000fea0003800000 */
.L_x_416:
        /* <DEDUP_REMOVED lines=9> */
.L_x_419:
[----:B------:R-:W-:Y:S05]  /*f130*/  BSYNC B1 ;  /* 0x0000000000017941 */ /* 0x000fea0003800000 */
.L_x_418:
        /* <DEDUP_REMOVED lines=12> */
.L_x_421:
[----:B------:R-:W-:Y:S05]  /*f200*/  BSYNC B1 ;  /* 0x0000000000017941 */ /* 0x000fea0003800000 */
.L_x_420:
        /* <DEDUP_REMOVED lines=9> */
.L_x_423:
[----:B------:R-:W-:Y:S05]  /*f2a0*/  BSYNC B1 ;  /* 0x0000000000017941 */ /* 0x000fea0003800000 */
.L_x_422:
        /* <DEDUP_REMOVED lines=9> */
.L_x_425:
[----:B------:R-:W-:Y:S05]  /*f340*/  BSYNC B1 ;  /* 0x0000000000017941 */ /* 0x000fea0003800000 */
.L_x_424:
        /* <DEDUP_REMOVED lines=12> */
.L_x_427:
[----:B------:R-:W-:Y:S05]  /*f410*/  BSYNC B1 ;  /* 0x0000000000017941 */ /* 0x000fea0003800000 */
.L_x_426:
        /* <DEDUP_REMOVED lines=9> */
.L_x_429:
[----:B------:R-:W-:Y:S05]  /*f4b0*/  BSYNC B1 ;  /* 0x0000000000017941 */ /* 0x000fea0003800000 */
.L_x_428:
        /* <DEDUP_REMOVED lines=9> */
.L_x_431:
[----:B------:R-:W-:Y:S05]  /*f550*/  BSYNC B1 ;  /* 0x0000000000017941 */ /* 0x000fea0003800000 */
.L_x_430:
        /* <DEDUP_REMOVED lines=12> */
.L_x_433:
[----:B------:R-:W-:Y:S05]  /*f620*/  BSYNC B1 ;  /* 0x0000000000017941 */ /* 0x000fea0003800000 */
.L_x_432:
        /* <DEDUP_REMOVED lines=9> */
.L_x_435:
[----:B------:R-:W-:Y:S05]  /*f6c0*/  BSYNC B1 ;  /* 0x0000000000017941 */ /* 0x000fea0003800000 */
.L_x_434:
        /* <DEDUP_REMOVED lines=9> */
.L_x_437:
[----:B------:R-:W-:Y:S05]  /*f760*/  BSYNC B1 ;  /* 0x0000000000017941 */ /* 0x000fea0003800000 */
.L_x_436:
        /* <DEDUP_REMOVED lines=12> */
.L_x_439:
[----:B------:R-:W-:Y:S05]  /*f830*/  BSYNC B1 ;  /* 0x0000000000017941 */ /* 0x000fea0003800000 */
.L_x_438:
        /* <DEDUP_REMOVED lines=9> */
.L_x_441:
[----:B------:R-:W-:Y:S05]  /*f8d0*/  BSYNC B1 ;  /* 0x0000000000017941 */ /* 0x000fea0003800000 */
.L_x_440:
        /* <DEDUP_REMOVED lines=9> */
.L_x_443:
[----:B------:R-:W-:Y:S05]  /*f970*/  BSYNC B1 ;  /* 0x0000000000017941 */ /* 0x000fea0003800000 */
.L_x_442:
        /* <DEDUP_REMOVED lines=12> */
.L_x_445:
[----:B------:R-:W-:Y:S05]  /*fa40*/  BSYNC B1 ;  /* 0x0000000000017941 */ /* 0x000fea0003800000 */
.L_x_444:
        /* <DEDUP_REMOVED lines=9> */
.L_x_447:
[----:B------:R-:W-:Y:S05]  /*fae0*/  BSYNC B1 ;  /* 0x0000000000017941 */ /* 0x000fea0003800000 */
.L_x_446:
        /* <DEDUP_REMOVED lines=9> */
.L_x_449:
[----:B------:R-:W-:Y:S05]  /*fb80*/  BSYNC B1 ;  /* 0x0000000000017941 */ /* 0x000fea0003800000 */
.L_x_448:
        /* <DEDUP_REMOVED lines=12> */
.L_x_451:
[----:B------:R-:W-:Y:S05]  /*fc50*/  BSYNC B1 ;  /* 0x0000000000017941 */ /* 0x000fea0003800000 */
.L_x_450:
        /* <DEDUP_REMOVED lines=9> */
.L_x_453:
[----:B------:R-:W-:Y:S05]  /*fcf0*/  BSYNC B1 ;  /* 0x0000000000017941 */ /* 0x000fea0003800000 */
.L_x_452:
        /* <DEDUP_REMOVED lines=9> */
.L_x_455:
[----:B------:R-:W-:Y:S05]  /*fd90*/  BSYNC B1 ;  /* 0x0000000000017941 */ /* 0x000fea0003800000 */
.L_x_454:
        /* <DEDUP_REMOVED lines=12> */
.L_x_457:
[----:B------:R-:W-:Y:S05]  /*fe60*/  BSYNC B1 ;  /* 0x0000000000017941 */ /* 0x000fea0003800000 */
.L_x_456:
        /* <DEDUP_REMOVED lines=9> */
.L_x_459:
[----:B------:R-:W-:Y:S05]  /*ff00*/  BSYNC B1 ;  /* 0x0000000000017941 */ /* 0x000fea0003800000 */
.L_x_458:
        /* <DEDUP_REMOVED lines=9> */
.L_x_461:
[----:B------:R-:W-:Y:S05]  /*ffa0*/  BSYNC B1 ;  /* 0x0000000000017941 */ /* 0x000fea0003800000 */
.L_x_460:
        /* <DEDUP_REMOVED lines=12> */
.L_x_463:
[----:B------:R-:W-:Y:S05]  /*10070*/  BSYNC B1 ;  /* 0x0000000000017941 */ /* 0x000fea0003800000 */
.L_x_462:
        /* <DEDUP_REMOVED lines=9> */
.L_x_465:
[----:B------:R-:W-:Y:S05]  /*10110*/  BSYNC B1 ;  /* 0x0000000000017941 */ /* 0x000fea0003800000 */
.L_x_464:
        /* <DEDUP_REMOVED lines=9> */
.L_x_467:
[----:B------:R-:W-:Y:S05]  /*101b0*/  BSYNC B1 ;  /* 0x0000000000017941 */ /* 0x000fea0003800000 */
.L_x_466:
        /* <DEDUP_REMOVED lines=12> */
.L_x_469:
[----:B------:R-:W-:Y:S05]  /*10280*/  BSYNC B1 ;  /* 0x0000000000017941 */ /* 0x000fea0003800000 */
.L_x_468:
        /* <DEDUP_REMOVED lines=9> */
.L_x_471:
[----:B------:R-:W-:Y:S05]  /*10320*/  BSYNC B1 ;  /* 0x0000000000017941 */ /* 0x000fea0003800000 */
.L_x_470:
        /* <DEDUP_REMOVED lines=9> */
.L_x_473:
[----:B------:R-:W-:Y:S05]  /*103c0*/  BSYNC B1 ;  /* 0x0000000000017941 */ /* 0x000fea0003800000 */
.L_x_472:
        /* <DEDUP_REMOVED lines=12> */
.L_x_475:
[----:B------:R-:W-:Y:S05]  /*10490*/  BSYNC B1 ;  /* 0x0000000000017941 */ /* 0x000fea0003800000 */
.L_x_474:
        /* <DEDUP_REMOVED lines=9> */
.L_x_477:
[----:B------:R-:W-:Y:S05]  /*10530*/  BSYNC B1 ;  /* 0x0000000000017941 */ /* 0x000fea0003800000 */
.L_x_476:
        /* <DEDUP_REMOVED lines=9> */
.L_x_479:
[----:B------:R-:W-:Y:S05]  /*105d0*/  BSYNC B1 ;  /* 0x0000000000017941 */ /* 0x000fea0003800000 */
.L_x_478:
        /* <DEDUP_REMOVED lines=12> */
.L_x_481:
[----:B------:R-:W-:Y:S05]  /*106a0*/  BSYNC B1 ;  /* 0x0000000000017941 */ /* 0x000fea0003800000 */
.L_x_480:
        /* <DEDUP_REMOVED lines=9> */
.L_x_483:
[----:B------:R-:W-:Y:S05]  /*10740*/  BSYNC B1 ;  /* 0x0000000000017941 */ /* 0x000fea0003800000 */
.L_x_482:
        /* <DEDUP_REMOVED lines=9> */
.L_x_485:
[----:B------:R-:W-:Y:S05]  /*107e0*/  BSYNC B1 ;  /* 0x0000000000017941 */ /* 0x000fea0003800000 */
.L_x_484:
        /* <DEDUP_REMOVED lines=12> */
.L_x_487:
[----:B------:R-:W-:Y:S05]  /*108b0*/  BSYNC B1 ;  /* 0x0000000000017941 */ /* 0x000fea0003800000 */
.L_x_486:
        /* <DEDUP_REMOVED lines=9> */
.L_x_489:
[----:B------:R-:W-:Y:S05]  /*10950*/  BSYNC B1 ;  /* 0x0000000000017941 */ /* 0x000fea0003800000 */
.L_x_488:
        /* <DEDUP_REMOVED lines=9> */
.L_x_491:
[----:B------:R-:W-:Y:S05]  /*109f0*/  BSYNC B1 ;  /* 0x0000000000017941 */ /* 0x000fea0003800000 */
.L_x_490:
[C---:B------:R-:W-:Y:S01]  /*10a00*/  ISETP.LT.OR P4, PT, R0.reuse, 0xe9, !P3 ;  /* 0x000000e90000780c */ /* 0x040fe20005f81670 */
[----:B------:R-:W-:Y:S01]  /*10a10*/  @!P5 IMAD R35, R35, R17, R2 ;  /* 0x000000112323d224 */ /* 0x000fe200078e0202 */
[----:B------:R-:W-:Y:S01]  /*10a20*/  ULDC.64 UR4, c[0x0][0x208] ;  /* 0x0000820000047ab9 */ /* 0x000fe20000000a00 */
[----:B------:R-:W-:Y:S01]  /*10a30*/  BSSY B1, `(.L_x_492) ;  /* 0x000000b000017945 */ /* 0x000fe20003800000 */
[C---:B------:R-:W-:Y:S02]  /*10a40*/  ISETP.LT.OR P3, PT, R0.reuse, 0xea, !P3 ;  /* 0x000000ea0000780c */ /* 0x040fe40005f61670 */
[----:B------:R0:W-:Y:S01]  /*10a50*/  @!P5 STG.E.U8 desc[UR4][R8.64+0xe1], R35 ;  /* 0x0000e1230800d986 */ /* 0x0001e2000c101104 */
[C---:B------:R-:W-:Y:S02]  /*10a60*/  ISETP.LT.OR P5, PT, R0.reuse, 0xe9, !P2 ;  /* 0x000000e90000780c */ /* 0x040fe400057a1670 */
[C---:B------:R-:W-:Y:S02]  /*10a70*/  ISETP.LT.OR P2, PT, R0.reuse, 0xea, !P2 ;  /* 0x000000ea0000780c */ /* 0x040fe40005741670 */
[----:B------:R-:W-:-:S02]  /*10a80*/  ISETP.LT.OR P6, PT, R0, 0xe1, !P1 ;  /* 0x000000e10000780c */ /* 0x000fc40004fc1670 */
[----:B------:R-:W-:Y:S11]  /*10a90*/  @P4 BRA `(.L_x_493) ;  /* 0x0000000000104947 */ /* 0x000ff60003800000 */
[----:B------:R-:W-:Y:S02]  /*10aa0*/  ULDC.64 UR4, c[0x0][0x208] ;  /* 0x0000820000047ab9 */ /* 0x000fe40000000a00 */
[----:B------:R-:W1:Y:S02]  /*10ab0*/  LDG.E.U8 R16, desc[UR4][R22.64+0xe8] ;  /* 0x0000e80416107981 */ /* 0x000e64000c1e1100 */
[----:B-1----:R-:W-:-:S05]  /*10ac0*/  PRMT R3, R16, 0x8880, RZ ;  /* 0x0000888010037816 */ /* 0x002fca00000000ff */
[----:B------:R-:W-:-:S07]  /*10ad0*/  IMAD R2, R3, R18, RZ ;  /* 0x0000001203027224 */ /* 0x000fce00078e02ff */
.L_x_493:
[----:B------:R-:W-:Y:S05]  /*10ae0*/  BSYNC B1 ;  /* 0x0000000000017941 */ /* 0x000fea0003800000 */
.L_x_492:
        /* <DEDUP_REMOVED lines=9> */
.L_x_495:
[----:B------:R-:W-:Y:S05]  /*10b80*/  BSYNC B1 ;  /* 0x0000000000017941 */ /* 0x000fea0003800000 */
.L_x_494:
        /* <DEDUP_REMOVED lines=9> */
.L_x_497:
[----:B------:R-:W-:Y:S05]  /*10c20*/  BSYNC B1 ;  /* 0x0000000000017941 */ /* 0x000fea0003800000 */
.L_x_496:
        /* <DEDUP_REMOVED lines=9> */
.L_x_499:
[----:B------:R-:W-:Y:S05]  /*10cc0*/  BSYNC B1 ;  /* 0x0000000000017941 */ /* 0x000fea0003800000 */
.L_x_498:
        /* <DEDUP_REMOVED lines=9> */
.L_x_501:
[----:B------:R-:W-:Y:S05]  /*10d60*/  BSYNC B1 ;  /* 0x0000000000017941 */ /* 0x000fea0003800000 */
.L_x_500:
[----:B------:R-:W-:Y:S01]  /*10d70*/  ISETP.LT.OR P3, PT, R0, 0xe2, !P1 ;  /* 0x000000e20000780c */ /* 0x000fe20004f61670 */
[----:B-1----:R-:W-:Y:S01]  /*10d80*/  @!P6 IMAD R3, R24, R17, R2 ;  /* 0x000000111803e224 */ /* 0x002fe200078e0202 */
[----:B------:R-:W-:Y:S01]  /*10d90*/  ULDC.64 UR4, c[0x0][0x208] ;  /* 0x0000820000047ab9 */ /* 0x000fe20000000a00 */
[----:B------:R-:W-:Y:S01]  /*10da0*/  BSSY B1, `(.L_x_502) ;  /* 0x000000c000017945 */ /* 0x000fe20003800000 */
[C---:B------:R-:W-:Y:S02]  /*10db0*/  ISETP.LT.OR P4, PT, R0.reuse, 0xe9, !P1 ;  /* 0x000000e90000780c */ /* 0x040fe40004f81670 */
[----:B------:R1:W-:Y:S01]  /*10dc0*/  @!P6 STG.E.U8 desc[UR4][R4.64+0xe0], R3 ;  /* 0x0000e0030400e986 */ /* 0x0003e2000c101104 */
[C---:B------:R-:W-:Y:S02]  /*10dd0*/  ISETP.LT.OR P2, PT, R0.reuse, 0xe1, !P0 ;  /* 0x000000e10000780c */ /* 0x040fe40004741670 */
[C---:B------:R-:W-:Y:S02]  /*10de0*/  ISETP.LT.OR P5, PT, R0.reuse, 0xe2, !P0 ;  /* 0x000000e20000780c */ /* 0x040fe400047a1670 */
[----:B------:R-:W-:-:S02]  /*10df0*/  ISETP.LT.OR P1, PT, R0, 0xea, !P1 ;  /* 0x000000ea0000780c */ /* 0x000fc40004f21670 */
[----:B------:R-:W-:Y:S01]  /*10e00*/  ISETP.LT.OR P6, PT, R0, 0xe9, !P0 ;  /* 0x000000e90000780c */ /* 0x000fe200047c1670 */
[----:B------:R-:W-:-:S12]  /*10e10*/  @P3 BRA `(.L_x_503) ;  /* 0x0000000000103947 */ /* 0x000fd80003800000 */
[----:B------:R-:W-:Y:S02]  /*10e20*/  ULDC.64 UR4, c[0x0][0x208] ;  /* 0x0000820000047ab9 */ /* 0x000fe40000000a00 */
[----:B------:R-:W1:Y:S02]  /*10e30*/  LDG.E.U8 R16, desc[UR4][R14.64+0xe1] ;  /* 0x0000e1040e107981 */ /* 0x000e64000c1e1100 */
[----:B-1----:R-:W-:-:S05]  /*10e40*/  PRMT R3, R16, 0x8880, RZ ;  /* 0x0000888010037816 */ /* 0x002fca00000000ff */
[----:B------:R-:W-:-:S07]  /*10e50*/  IMAD R2, R3, R18, RZ ;  /* 0x0000001203027224 */ /* 0x000fce00078e02ff */
.L_x_503:
[----:B------:R-:W-:Y:S05]  /*10e60*/  BSYNC B1 ;  /* 0x0000000000017941 */ /* 0x000fea0003800000 */
.L_x_502:
        /* <DEDUP_REMOVED lines=9> */
.L_x_505:
[----:B------:R-:W-:Y:S05]  /*10f00*/  BSYNC B1 ;  /* 0x0000000000017941 */ /* 0x000fea0003800000 */
.L_x_504:
        /* <DEDUP_REMOVED lines=9> */
.L_x_507:
[----:B------:R-:W-:Y:S05]  /*10fa0*/  BSYNC B1 ;  /* 0x0000000000017941 */ /* 0x000fea0003800000 */
.L_x_506:
        /* <DEDUP_REMOVED lines=9> */
.L_x_509:
[----:B------:R-:W-:Y:S05]  /*11040*/  BSYNC B1 ;  /* 0x0000000000017941 */ /* 0x000fea0003800000 */
.L_x_508:
        /* <DEDUP_REMOVED lines=9> */
.L_x_511:
[----:B------:R-:W-:Y:S05]  /*110e0*/  BSYNC B1 ;  /* 0x0000000000017941 */ /* 0x000fea0003800000 */
.L_x_510:
        /* <DEDUP_REMOVED lines=9> */
.L_x_513:
[----:B------:R-:W-:Y:S05]  /*11180*/  BSYNC B1 ;  /* 0x0000000000017941 */ /* 0x000fea0003800000 */
.L_x_512:
[----:B------:R-:W-:Y:S01]  /*11190*/  ISETP.LT.OR P0, PT, R0, 0xea, !P0 ;  /* 0x000000ea0000780c */ /* 0x000fe20004701670 */
[----:B-1----:R-:W-:Y:S01]  /*111a0*/  @!P6 IMAD R3, R30, R17, R2 ;  /* 0x000000111e03e224 */ /* 0x002fe200078e0202 */
[----:B------:R-:W-:Y:S01]  /*111b0*/  ULDC.64 UR4, c[0x0][0x208] ;  /* 0x0000820000047ab9 */ /* 0x000fe20000000a00 */
[----:B------:R-:W-:Y:S03]  /*111c0*/  BSSY B1, `(.L_x_514) ;  /* 0x0000007000017945 */ /* 0x000fe60003800000 */
[----:B------:R1:W-:Y:S07]  /*111d0*/  @!P6 STG.E.U8 desc[UR4][R10.64+0xe8], R3 ;  /* 0x0000e8030a00e986 */ /* 0x0003ee000c101104 */
[----:B------:R-:W-:Y:S05]  /*111e0*/  @P0 BRA `(.L_x_515) ;  /* 0x0000000000100947 */ /* 0x000fea0003800000 */
[----:B------:R-:W-:Y:S02]  /*111f0*/  ULDC.64 UR4, c[0x0][0x208] ;  /* 0x0000820000047ab9 */ /* 0x000fe40000000a00 */
[----:B------:R-:W1:Y:S02]  /*11200*/  LDG.E.U8 R16, desc[UR4][R12.64+0xe9] ;  /* 0x0000e9040c107981 */ /* 0x000e64000c1e1100 */
[----:B-1----:R-:W-:-:S05]  /*11210*/  PRMT R3, R16, 0x8880, RZ ;  /* 0x0000888010037816 */ /* 0x002fca00000000ff */
[----:B------:R-:W-:-:S07]  /*11220*/  IMAD R2, R3, R18, RZ ;  /* 0x0000001203027224 */ /* 0x000fce00078e02ff */
.L_x_515:
[----:B------:R-:W-:Y:S05]  /*11230*/  BSYNC B1 ;  /* 0x0000000000017941 */ /* 0x000fea0003800000 */
.L_x_514:
[----:B------:R-:W-:Y:S01]  /*11240*/  IMAD R31, R31, R17, R2 ;  /* 0x000000111f1f7224 */ /* 0x000fe200078e0202 */
[----:B------:R-:W-:Y:S06]  /*11250*/  @P0 BRA `(.L_x_516) ;  /* 0x0000002c00e00947 */ /* 0x000fec0003800000 */
[----:B------:R-:W-:Y:S02]  /*11260*/  ULDC.64 UR4, c[0x0][0x208] ;  /* 0x0000820000047ab9 */ /* 0x000fe40000000a00 */
[----:B------:R0:W-:Y:S01]  /*11270*/  STG.E.U8 desc[UR4][R10.64+0xe9], R31 ;  /* 0x0000e91f0a007986 */ /* 0x0001e2000c101104 */
[----:B------:R-:W-:Y:S05]  /*11280*/  BRA `(.L_x_516) ;  /* 0x0000002c00d47947 */ /* 0x000fea0003800000 */
.L_x_35:
[----:B------:R-:W2:Y:S01]  /*11290*/  LDL.LU R2, [R1+0x60] ;  /* 0x0000600001027983 */ /* 0x000ea20000300800 */
[----:B------:R-:W-:-:S03]  /*112a0*/  ISETP.GE.AND P2, PT, R19, 0x1, PT ;  /* 0x000000011300780c */ /* 0x000fc60003f46270 */
[----:B0-----:R-:W3:Y:S01]  /*112b0*/  LDL.LU R235, [R1+0x68] ;  /* 0x0000680001eb7983 */ /* 0x001ee20000300800 */
[----:B------:R-:W-:-:S03]  /*112c0*/  ISETP.LT.OR P0, PT, R0, 0x1, !P2 ;  /* 0x000000010000780c */ /* 0x000fc60005701670 */
[----:B------:R-:W4:Y:S04]  /*112d0*/  LDL.LU R3, [R1+0x6c] ;  /* 0x00006c0001037983 */ /* 0x000f280000300800 */
[----:B------:R-:W5:Y:S04]  /*112e0*/  LDL.LU R234, [R1+0x70] ;  /* 0x0000700001ea7983 */ /* 0x000f680000300800 */
[----:B------:R-:W4:Y:S04]  /*112f0*/  LDL.LU R233, [R1+0x74] ;  /* 0x0000740001e97983 */ /* 0x000f280000300800 */
[----:B------:R-:W4:Y:S04]  /*11300*/  LDL.LU R232, [R1+0x78] ;  /* 0x0000780001e87983 */ /* 0x000f280000300800 */
[----:B------:R-:W4:Y:S04]  /*11310*/  LDL.LU R12, [R1+0x7c] ;  /* 0x00007c00010c7983 */ /* 0x000f280000300800 */
[----:B------:R-:W4:Y:S01]  /*11320*/  LDL.LU R23, [R1+0x40] ;  /* 0x0000400001177983 */ /* 0x000f220000300800 */
[----:B------:R-:W-:-:S03]  /*11330*/  ULDC.64 UR4, c[0x0][0x208] ;  /* 0x0000820000047ab9 */ /* 0x000fc60000000a00 */
[----:B------:R-:W4:Y:S04]  /*11340*/  LDL.LU R22, [R1+0x44] ;  /* 0x0000440001167983 */ /* 0x000f280000300800 */
[----:B------:R-:W4:Y:S04]  /*11350*/  LDL.LU R21, [R1+0x48] ;  /* 0x0000480001157983 */ /* 0x000f280000300800 */
[----:B------:R-:W4:Y:S04]  /*11360*/  LDL.LU R20, [R1+0x4c] ;  /* 0x00004c0001147983 */ /* 0x000f280000300800 */
[----:B------:R-:W4:Y:S04]  /*11370*/  LDL.LU R15, [R1+0x50] ;  /* 0x00005000010f7983 */ /* 0x000f280000300800 */
[----:B------:R-:W4:Y:S04]  /*11380*/  LDL.LU R14, [R1+0x54] ;  /* 0x00005400010e7983 */ /* 0x000f280000300800 */
[----:B------:R-:W4:Y:S01]  /*11390*/  LDL.LU R13, [R1+0x58] ;  /* 0x00005800010d7983 */ /* 0x000f220000300800 */
[----:B--2---:R-:W-:-:S05]  /*113a0*/  @!P0 IMAD R2, R2, R17, RZ ;  /* 0x0000001102028224 */ /* 0x004fca00078e02ff */
[----:B------:R0:W-:Y:S04]  /*113b0*/  @!P0 STG.E.U8 desc[UR4][R6.64], R2 ;  /* 0x0000000206008986 */ /* 0x0001e8000c101104 */
[----:B0-----:R-:W2:Y:S01]  /*113c0*/  LDL.LU R2, [R1+0x64] ;  /* 0x0000640001027983 */ /* 0x001ea20000300800 */
[C---:B------:R-:W-:Y:S02]  /*113d0*/  ISETP.LT.OR P0, PT, R0.reuse, 0x2, !P2 ;  /* 0x000000020000780c */ /* 0x040fe40005701670 */
[----:B------:R-:W-:Y:S02]  /*113e0*/  ISETP.GE.AND P3, PT, R19, 0x9, PT ;  /* 0x000000091300780c */ /* 0x000fe40003f66270 */
[C---:B------:R-:W-:Y:S02]  /*113f0*/  ISETP.LT.OR P5, PT, R0.reuse, 0x9, !P2 ;  /* 0x000000090000780c */ /* 0x040fe400057a1670 */
[----:B------:R-:W-:-:S02]  /*11400*/  ISETP.LT.OR P1, PT, R0, 0xa, !P2 ;  /* 0x0000000a0000780c */ /* 0x000fc40005721670 */
[----:B------:R-:W-:-:S05]  /*11410*/  ISETP.LT.OR P4, PT, R0, 0x9, !P3 ;  /* 0x000000090000780c */ /* 0x000fca0005f81670 */
[----:B--2---:R-:W-:-:S05]  /*11420*/  @!P0 IMAD R2, R2, R17, RZ ;  /* 0x0000001102028224 */ /* 0x004fca00078e02ff */
[----:B------:R3:W-:Y:S01]  /*11430*/  @!P0 STG.E.U8 desc[UR4][R6.64+0x1], R2 ;  /* 0x0000010206008986 */ /* 0x0007e2000c101104 */
[----:B------:R-:W-:-:S13]  /*11440*/  ISETP.LT.OR P0, PT, R0, 0x1, !P3 ;  /* 0x000000010000780c */ /* 0x000fda0005f01670 */
[----:B---3--:R-:W-:-:S05]  /*11450*/  @!P0 IMAD R2, R235, R17, RZ ;  /* 0x00000011eb028224 */ /* 0x008fca00078e02ff */
[----:B------:R5:W-:Y:S01]  /*11460*/  @!P0 STG.E.U8 desc[UR4][R8.64], R2 ;  /* 0x0000000208008986 */ /* 0x000be2000c101104 */
[----:B------:R-:W-:Y:S01]  /*11470*/  ISETP.LT.OR P0, PT, R0, 0x2, !P3 ;  /* 0x000000020000780c */ /* 0x000fe20005f01670 */
[----:B-----5:R-:W-:-:S12]  /*11480*/  @!P5 IMAD R2, R234, R17, RZ ;  /* 0x00000011ea02d224 */ /* 0x020fd800078e02ff */
[----:B----4-:R-:W-:-:S05]  /*11490*/  @!P0 IMAD R3, R3, R17, RZ ;  /* 0x0000001103038224 */ /* 0x010fca00078e02ff */
[----:B------:R0:W-:Y:S01]  /*114a0*/  @!P0 STG.E.U8 desc[UR4][R8.64+0x1], R3 ;  /* 0x0000010308008986 */ /* 0x0001e2000c101104 */
[----:B------:R-:W-:-:S03]  /*114b0*/  ISETP.GE.AND P0, PT, R19, 0x81, PT ;  /* 0x000000811300780c */ /* 0x000fc60003f06270 */
[----:B------:R1:W-:Y:S01]  /*114c0*/  @!P5 STG.E.U8 desc[UR4][R6.64+0x8], R2 ;  /* 0x000008020600d986 */ /* 0x0003e2000c101104 */
[C---:B------:R-:W-:Y:S02]  /*114d0*/  ISETP.LT.OR P5, PT, R0.reuse, 0xa, !P3 ;  /* 0x0000000a0000780c */ /* 0x040fe40005fa1670 */
[----:B------:R-:W-:Y:S01]  /*114e0*/  ISETP.LT.OR P6, PT, R0, 0x1, !P0 ;  /* 0x000000010000780c */ /* 0x000fe200047c1670 */
[-C--:B0-----:R-:W-:Y:S02]  /*114f0*/  @!P1 IMAD R3, R233, R17.reuse, RZ ;  /* 0x00000011e9039224 */ /* 0x081fe400078e02ff */
[----:B-1----:R-:W-:-:S03]  /*11500*/  @!P4 IMAD R2, R232, R17, RZ ;  /* 0x00000011e802c224 */ /* 0x002fc600078e02ff */
[----:B------:R-:W-:Y:S01]  /*11510*/  @!P1 STG.E.U8 desc[UR4][R6.64+0x9], R3 ;  /* 0x0000090306009986 */ /* 0x000fe2000c101104 */
[----:B------:R-:W-:-:S03]  /*11520*/  ISETP.GE.AND P1, PT, R19, 0x89, PT ;  /* 0x000000891300780c */ /* 0x000fc60003f26270 */
[----:B------:R0:W-:Y:S02]  /*11530*/  @!P4 STG.E.U8 desc[UR4][R8.64+0x8], R2 ;  /* 0x000008020800c986 */ /* 0x0001e4000c101104 */
[----:B0-----:R-:W-:Y:S02]  /*11540*/  @!P5 IMAD R2, R12, R17, RZ ;  /* 0x000000110c02d224 */ /* 0x001fe400078e02ff */
[----:B------:R-:W2:Y:S01]  /*11550*/  LDL.LU R12, [R1+0x5c] ;  /* 0x00005c00010c7983 */ /* 0x000ea20000300800 */
[----:B------:R-:W-:-:S03]  /*11560*/  ISETP.LT.OR P4, PT, R0, 0x2, !P0 ;  /* 0x000000020000780c */ /* 0x000fc60004781670 */
[----:B------:R0:W-:Y:S01]  /*11570*/  @!P5 STG.E.U8 desc[UR4][R8.64+0x9], R2 ;  /* 0x000009020800d986 */ /* 0x0001e2000c101104 */
[----:B------:R-:W-:-:S03]  /*11580*/  ISETP.LT.OR P5, PT, R0, 0x1, !P1 ;  /* 0x000000010000780c */ /* 0x000fc60004fa1670 */
[----:B------:R-:W3:Y:S04]  /*11590*/  LDL.LU R19, [R1+0x28] ;  /* 0x0000280001137983 */ /* 0x000ee80000300800 */
[----:B------:R-:W4:Y:S01]  /*115a0*/  LDL.LU R3, [R1+0x2c] ;  /* 0x00002c0001037983 */ /* 0x000f220000300800 */
[----:B0-----:R-:W-:-:S03]  /*115b0*/  @!P6 IMAD R2, R23, R17, RZ ;  /* 0x000000111702e224 */ /* 0x001fc600078e02ff */
[----:B------:R-:W5:Y:S04]  /*115c0*/  LDL.LU R235, [R1+0x30] ;  /* 0x0000300001eb7983 */ /* 0x000f680000300800 */
[----:B------:R0:W-:Y:S01]  /*115d0*/  @!P6 STG.E.U8 desc[UR4][R4.64], R2 ;  /* 0x000000020400e986 */ /* 0x0001e2000c101104 */
[----:B------:R-:W-:-:S03]  /*115e0*/  ISETP.LT.OR P6, PT, R0, 0x2, !P1 ;  /* 0x000000020000780c */ /* 0x000fc60004fc1670 */
[----:B------:R-:W5:Y:S04]  /*115f0*/  LDL.LU R234, [R1+0x34] ;  /* 0x0000340001ea7983 */ /* 0x000f680000300800 */
[----:B------:R-:W5:Y:S01]  /*11600*/  LDL.LU R233, [R1+0x38] ;  /* 0x0000380001e97983 */ /* 0x000f620000300800 */
[----:B0-----:R-:W-:-:S03]  /*11610*/  @!P4 IMAD R2, R22, R17, RZ ;  /* 0x000000111602c224 */ /* 0x001fc600078e02ff */
[----:B------:R-:W5:Y:S04]  /*11620*/  LDL.LU R232, [R1+0x3c] ;  /* 0x00003c0001e87983 */ /* 0x000f680000300800 */
[----:B------:R0:W-:Y:S01]  /*11630*/  @!P4 STG.E.U8 desc[UR4][R4.64+0x1], R2 ;  /* 0x000001020400c986 */ /* 0x0001e2000c101104 */
[----:B------:R-:W-:-:S03]  /*11640*/  ISETP.LT.OR P4, PT, R0, 0x9, !P0 ;  /* 0x000000090000780c */ /* 0x000fc60004781670 */
[----:B------:R-:W5:Y:S04]  /*11650*/  LDL.LU R23, [R1] ;  /* 0x0000000001177983 */ /* 0x000f680000300800 */
[----:B------:R-:W5:Y:S01]  /*11660*/  LDL.LU R22, [R1+0x4] ;  /* 0x0000040001167983 */ /* 0x000f620000300800 */
[----:B0-----:R-:W-:-:S03]  /*11670*/  @!P5 IMAD R2, R21, R17, RZ ;  /* 0x000000111502d224 */ /* 0x001fc600078e02ff */
[----:B------:R-:W5:Y:S04]  /*11680*/  LDL.LU R21, [R1+0x8] ;  /* 0x0000080001157983 */ /* 0x000f680000300800 */
[----:B------:R0:W-:Y:S01]  /*11690*/  @!P5 STG.E.U8 desc[UR4][R10.64], R2 ;  /* 0x000000020a00d986 */ /* 0x0001e2000c101104 */
[----:B------:R-:W-:Y:S01]  /*116a0*/  ISETP.LT.OR P5, PT, R0, 0xa, !P0 ;  /* 0x0000000a0000780c */ /* 0x000fe200047a1670 */
[----:B0-----:R-:W-:-:S05]  /*116b0*/  @!P6 IMAD R2, R20, R17, RZ ;  /* 0x000000111402e224 */ /* 0x001fca00078e02ff */
[----:B------:R0:W-:Y:S01]  /*116c0*/  @!P6 STG.E.U8 desc[UR4][R10.64+0x1], R2 ;  /* 0x000001020a00e986 */ /* 0x0001e2000c101104 */
[----:B------:R-:W-:Y:S01]  /*116d0*/  ISETP.LT.OR P6, PT, R0, 0x9, !P1 ;  /* 0x000000090000780c */ /* 0x000fe20004fc1670 */
[----:B0-----:R-:W-:-:S05]  /*116e0*/  @!P4 IMAD R2, R15, R17, RZ ;  /* 0x000000110f02c224 */ /* 0x001fca00078e02ff */
[----:B------:R0:W-:Y:S01]  /*116f0*/  @!P4 STG.E.U8 desc[UR4][R4.64+0x8], R2 ;  /* 0x000008020400c986 */ /* 0x0001e2000c101104 */
[----:B------:R-:W-:Y:S01]  /*11700*/  ISETP.LT.OR P4, PT, R0, 0xa, !P1 ;  /* 0x0000000a0000780c */ /* 0x000fe20004f81670 */
[----:B0-----:R-:W-:-:S05]  /*11710*/  @!P5 IMAD R2, R14, R17, RZ ;  /* 0x000000110e02d224 */ /* 0x001fca00078e02ff */
[----:B------:R0:W-:Y:S01]  /*11720*/  @!P5 STG.E.U8 desc[UR4][R4.64+0x9], R2 ;  /* 0x000009020400d986 */ /* 0x0001e2000c101104 */
[C---:B------:R-:W-:Y:S01]  /*11730*/  ISETP.LT.OR P5, PT, R0.reuse, 0x11, !P2 ;  /* 0x000000110000780c */ /* 0x040fe200057a1670 */
[----:B0-----:R-:W-:Y:S02]  /*11740*/  @!P6 IMAD R2, R13, R17, RZ ;  /* 0x000000110d02e224 */ /* 0x001fe400078e02ff */
[----:B------:R-:W5:Y:S04]  /*11750*/  LDL.LU R13, [R1+0xc] ;  /* 0x00000c00010d7983 */ /* 0x000f680000300800 */
[----:B------:R2:W-:Y:S01]  /*11760*/  @!P6 STG.E.U8 desc[UR4][R10.64+0x8], R2 ;  /* 0x000008020a00e986 */ /* 0x0005e2000c101104 */
[----:B------:R-:W-:-:S03]  /*11770*/  ISETP.LT.OR P6, PT, R0, 0x12, !P2 ;  /* 0x000000120000780c */ /* 0x000fc600057c1670 */
[----:B------:R-:W5:Y:S04]  /*11780*/  LDL.LU R15, [R1+0x10] ;  /* 0x00001000010f7983 */ /* 0x000f680000300800 */
[----:B------:R-:W5:Y:S04]  /*11790*/  LDL.LU R20, [R1+0x14] ;  /* 0x0000140001147983 */ /* 0x000f680000300800 */
[----:B------:R-:W5:Y:S01]  /*117a0*/  LDL.LU R14, [R1+0x18] ;  /* 0x00001800010e7983 */ /* 0x000f620000300800 */
[----:B--2---:R-:W-:-:S03]  /*117b0*/  @!P4 IMAD R2, R12, R17, RZ ;  /* 0x000000110c02c224 */ /* 0x004fc600078e02ff */
[----:B------:R-:W2:Y:S04]  /*117c0*/  LDL.LU R12, [R1+0x1c] ;  /* 0x00001c00010c7983 */ /* 0x000ea80000300800 */
[----:B------:R0:W-:Y:S04]  /*117d0*/  @!P4 STG.E.U8 desc[UR4][R10.64+0x9], R2 ;  /* 0x000009020a00c986 */ /* 0x0001e8000c101104 */
[----:B0-----:R-:W3:Y:S02]  /*117e0*/  LDL.LU R2, [R1+0x20] ;  /* 0x0000200001027983 */ /* 0x001ee40000300800 */
[----:B---3--:R-:W-:-:S05]  /*117f0*/  @!P5 IMAD R2, R2, R17, RZ ;  /* 0x000000110202d224 */ /* 0x008fca00078e02ff */
[----:B------:R0:W-:Y:S04]  /*11800*/  @!P5 STG.E.U8 desc[UR4][R6.64+0x10], R2 ;  /* 0x000010020600d986 */ /* 0x0001e8000c101104 */
[----:B0-----:R-:W3:Y:S01]  /*11810*/  LDL.LU R2, [R1+0x24] ;  /* 0x0000240001027983 */ /* 0x001ee20000300800 */
[C---:B------:R-:W-:Y:S02]  /*11820*/  ISETP.LT.OR P4, PT, R0.reuse, 0x11, !P3 ;  /* 0x000000110000780c */ /* 0x040fe40005f81670 */
[----:B------:R-:W-:-:S13]  /*11830*/  ISETP.LT.OR P5, PT, R0, 0x12, !P3 ;  /* 0x000000120000780c */ /* 0x000fda0005fa1670 */
[-C--:B----4-:R-:W-:Y:S02]  /*11840*/  @!P5 IMAD R3, R3, R17.reuse, RZ ;  /* 0x000000110303d224 */ /* 0x090fe400078e02ff */
[----:B---3--:R-:W-:-:S05]  /*11850*/  @!P6 IMAD R2, R2, R17, RZ ;  /* 0x000000110202e224 */ /* 0x008fca00078e02ff */
[----:B------:R0:W-:Y:S01]  /*11860*/  @!P6 STG.E.U8 desc[UR4][R6.64+0x11], R2 ;  /* 0x000011020600e986 */ /* 0x0001e2000c101104 */
[C---:B------:R-:W-:Y:S01]  /*11870*/  ISETP.LT.OR P6, PT, R0.reuse, 0x19, !P2 ;  /* 0x000000190000780c */ /* 0x040fe200057c1670 */
[----:B0-----:R-:W-:Y:S02]  /*11880*/  @!P4 IMAD R2, R19, R17, RZ ;  /* 0x000000111302c224 */ /* 0x001fe400078e02ff */
[----:B------:R-:W-:Y:S04]  /*11890*/  @!P5 STG.E.U8 desc[UR4][R8.64+0x11], R3 ;  /* 0x000011030800d986 */ /* 0x000fe8000c101104 */
[----:B------:R5:W-:Y:S01]  /*118a0*/  @!P4 STG.E.U8 desc[UR4][R8.64+0x10], R2 ;  /* 0x000010020800c986 */ /* 0x000be2000c101104 */
[C---:B------:R-:W-:Y:S02]  /*118b0*/  ISETP.LT.OR P4, PT, R0.reuse, 0x1a, !P2 ;  /* 0x0000001a0000780c */ /* 0x040fe40005781670 */
[----:B------:R-:W-:-:S03]  /*118c0*/  ISETP.LT.OR P5, PT, R0, 0x19, !P3 ;  /* 0x000000190000780c */ /* 0x000fc60005fa1670 */
[----:B-----5:R-:W-:-:S05]  /*118d0*/  @!P6 IMAD R2, R235, R17, RZ ;  /* 0x00000011eb02e224 */ /* 0x020fca00078e02ff */
[----:B------:R0:W-:Y:S01]  /*118e0*/  @!P6 STG.E.U8 desc[UR4][R6.64+0x18], R2 ;  /* 0x000018020600e986 */ /* 0x0001e2000c101104 */
[----:B------:R-:W-:-:S04]  /*118f0*/  ISETP.LT.OR P6, PT, R0, 0x1a, !P3 ;  /* 0x0000001a0000780c */ /* 0x000fc80005fc1670 */
[-C--:B------:R-:W-:Y:S02]  /*11900*/  @!P5 IMAD R3, R233, R17.reuse, RZ ;  /* 0x00000011e903d224 */ /* 0x080fe400078e02ff */
[----:B0-----:R-:W-:-:S05]  /*11910*/  @!P4 IMAD R2, R234, R17, RZ ;  /* 0x00000011ea02c224 */ /* 0x001fca00078e02ff */
[----:B------:R0:W-:Y:S01]  /*11920*/  @!P4 STG.E.U8 desc[UR4][R6.64+0x19], R2 ;  /* 0x000019020600c986 */ /* 0x0001e2000c101104 */
[----:B------:R-:W-:-:S03]  /*11930*/  ISETP.LT.OR P4, PT, R0, 0x11, !P0 ;  /* 0x000000110000780c */ /* 0x000fc60004781670 */
[----:B------:R1:W-:Y:S01]  /*11940*/  @!P5 STG.E.U8 desc[UR4][R8.64+0x18], R3 ;  /* 0x000018030800d986 */ /* 0x0003e2000c101104 */
[----:B------:R-:W-:Y:S01]  /*11950*/  ISETP.LT.OR P5, PT, R0, 0x12, !P0 ;  /* 0x000000120000780c */ /* 0x000fe200047a1670 */
[----:B0-----:R-:W-:-:S05]  /*11960*/  @!P6 IMAD R2, R232, R17, RZ ;  /* 0x00000011e802e224 */ /* 0x001fca00078e02ff */
[----:B------:R0:W-:Y:S01]  /*11970*/  @!P6 STG.E.U8 desc[UR4][R8.64+0x19], R2 ;  /* 0x000019020800e986 */ /* 0x0001e2000c101104 */
[----:B------:R-:W-:-:S06]  /*11980*/  ISETP.LT.OR P6, PT, R0, 0x11, !P1 ;  /* 0x000000110000780c */ /* 0x000fcc0004fc1670 */
[-C--:B-1----:R-:W-:Y:S02]  /*11990*/  @!P5 IMAD R3, R22, R17.reuse, RZ ;  /* 0x000000111603d224 */ /* 0x082fe400078e02ff */
[----:B0-----:R-:W-:-:S03]  /*119a0*/  @!P4 IMAD R2, R23, R17, RZ ;  /* 0x000000111702c224 */ /* 0x001fc600078e02ff */
[----:B------:R-:W-:Y:S04]  /*119b0*/  @!P5 STG.E.U8 desc[UR4][R4.64+0x11], R3 ;  /* 0x000011030400d986 */ /* 0x000fe8000c101104 */
[----:B------:R0:W-:Y:S01]  /*119c0*/  @!P4 STG.E.U8 desc[UR4][R4.64+0x10], R2 ;  /* 0x000010020400c986 */ /* 0x0001e2000c101104 */
[C---:B------:R-:W-:Y:S02]  /*119d0*/  ISETP.LT.OR P4, PT, R0.reuse, 0x12, !P1 ;  /* 0x000000120000780c */ /* 0x040fe40004f81670 */
[----:B------:R-:W-:Y:S01]  /*119e0*/  ISETP.LT.OR P5, PT, R0, 0x19, !P0 ;  /* 0x000000190000780c */ /* 0x000fe200047a1670 */
[----:B0-----:R-:W-:-:S05]  /*119f0*/  @!P6 IMAD R2, R21, R17, RZ ;  /* 0x000000111502e224 */ /* 0x001fca00078e02ff */
[----:B------:R-:W-:Y:S01]  /*11a00*/  @!P6 STG.E.U8 desc[UR4][R10.64+0x10], R2 ;  /* 0x000010020a00e986 */ /* 0x000fe2000c101104 */
[----:B------:R-:W-:-:S04]  /*11a10*/  ISETP.LT.OR P6, PT, R0, 0x1a, !P0 ;  /* 0x0000001a0000780c */ /* 0x000fc800047c1670 */
[-C--:B------:R-:W-:Y:S02]  /*11a20*/  @!P4 IMAD R13, R13, R17.reuse, RZ ;  /* 0x000000110d0dc224 */ /* 0x080fe400078e02ff */
[----:B------:R-:W-:-:S03]  /*11a30*/  @!P5 IMAD R15, R15, R17, RZ ;  /* 0x000000110f0fd224 */ /* 0x000fc600078e02ff */
[----:B------:R0:W-:Y:S01]  /*11a40*/  @!P4 STG.E.U8 desc[UR4][R10.64+0x11], R13 ;  /* 0x0000110d0a00c986 */ /* 0x0001e2000c101104 */
[----:B------:R-:W-:-:S03]  /*11a50*/  ISETP.LT.OR P4, PT, R0, 0x19, !P1 ;  /* 0x000000190000780c */ /* 0x000fc60004f81670 */
[----:B------:R1:W-:Y:S01]  /*11a60*/  @!P5 STG.E.U8 desc[UR4][R4.64+0x18], R15 ;  /* 0x0000180f0400d986 */ /* 0x0003e2000c101104 */
[----:B------:R-:W-:Y:S01]  /*11a70*/  @!P6 IMAD R19, R20, R17, RZ ;  /* 0x000000111413e224 */ /* 0x000fe200078e02ff */
[----:B------:R-:W-:-:S04]  /*11a80*/  ISETP.LT.OR P5, PT, R0, 0x1a, !P1 ;  /* 0x0000001a0000780c */ /* 0x000fc80004fa1670 */
[----:B------:R-:W-:Y:S01]  /*11a90*/  @!P6 STG.E.U8 desc[UR4][R4.64+0x19], R19 ;  /* 0x000019130400e986 */ /* 0x000fe2000c101104 */
[----:B------:R-:W-:-:S03]  /*11aa0*/  ISETP.LT.OR P6, PT, R0, 0x21, !P2 ;  /* 0x000000210000780c */ /* 0x000fc600057c1670 */
[----:B------:R-:W-:-:S05]  /*11ab0*/  @!P4 IMAD R3, R14, R17, RZ ;  /* 0x000000110e03c224 */ /* 0x000fca00078e02ff */
[----:B--2---:R-:W-:Y:S01]  /*11ac0*/  @!P5 IMAD R21, R12, R17, RZ ;  /* 0x000000110c15d224 */ /* 0x004fe200078e02ff */
[----:B------:R2:W-:Y:S01]  /*11ad0*/  @!P4 STG.E.U8 desc[UR4][R10.64+0x18], R3 ;  /* 0x000018030a00c986 */ /* 0x0005e2000c101104 */
[----:B------:R-:W-:-:S03]  /*11ae0*/  ISETP.LT.OR P4, PT, R0, 0x22, !P2 ;  /* 0x000000220000780c */ /* 0x000fc60005781670 */
[----:B0-----:R-:W-:Y:S01]  /*11af0*/  @!P6 IMAD R13, R224, R17, RZ ;  /* 0x00000011e00de224 */ /* 0x001fe200078e02ff */
[----:B------:R-:W-:Y:S01]  /*11b00*/  @!P5 STG.E.U8 desc[UR4][R10.64+0x19], R21 ;  /* 0x000019150a00d986 */ /* 0x000fe2000c101104 */
[----:B------:R-:W-:-:S03]  /*11b10*/  ISETP.LT.OR P5, PT, R0, 0x21, !P3 ;  /* 0x000000210000780c */ /* 0x000fc60005fa1670 */
[----:B------:R0:W-:Y:S01]  /*11b20*/  @!P6 STG.E.U8 desc[UR4][R6.64+0x20], R13 ;  /* 0x0000200d0600e986 */ /* 0x0001e2000c101104 */
[----:B------:R-:W-:-:S04]  /*11b30*/  ISETP.LT.OR P6, PT, R0, 0x22, !P3 ;  /* 0x000000220000780c */ /* 0x000fc80005fc1670 */
[----:B------:R-:W-:-:S05]  /*11b40*/  @!P4 IMAD R225, R225, R17, RZ ;  /* 0x00000011e1e1c224 */ /* 0x000fca00078e02ff */
[-C--:B-1----:R-:W-:Y:S01]  /*11b50*/  @!P5 IMAD R15, R226, R17.reuse, RZ ;  /* 0x00000011e20fd224 */ /* 0x082fe200078e02ff */
[----:B------:R-:W-:Y:S03]  /*11b60*/  @!P4 STG.E.U8 desc[UR4][R6.64+0x21], R225 ;  /* 0x000021e10600c986 */ /* 0x000fe6000c101104 */
[----:B------:R-:W-:Y:S01]  /*11b70*/  @!P6 IMAD R227, R227, R17, RZ ;  /* 0x00000011e3e3e224 */ /* 0x000fe200078e02ff */
[C---:B------:R-:W-:Y:S01]  /*11b80*/  ISETP.LT.OR P4, PT, R0.reuse, 0x29, !P2 ;  /* 0x000000290000780c */ /* 0x040fe20005781670 */
[----:B------:R1:W-:Y:S01]  /*11b90*/  @!P5 STG.E.U8 desc[UR4][R8.64+0x20], R15 ;  /* 0x0000200f0800d986 */ /* 0x0003e2000c101104 */
[----:B------:R-:W-:-:S03]  /*11ba0*/  ISETP.LT.OR P5, PT, R0, 0x2a, !P2 ;  /* 0x0000002a0000780c */ /* 0x000fc600057a1670 */
[----:B------:R-:W-:Y:S01]  /*11bb0*/  @!P6 STG.E.U8 desc[UR4][R8.64+0x21], R227 ;  /* 0x000021e30800e986 */ /* 0x000fe2000c101104 */
[----:B------:R-:W-:-:S07]  /*11bc0*/  ISETP.LT.OR P6, PT, R0, 0x29, !P3 ;  /* 0x000000290000780c */ /* 0x000fce0005fc1670 */
[-C--:B--2---:R-:W-:Y:S02]  /*11bd0*/  @!P4 IMAD R3, R228, R17.reuse, RZ ;  /* 0x00000011e403c224 */ /* 0x084fe400078e02ff */
[----:B------:R-:W-:-:S04]  /*11be0*/  @!P5 IMAD R229, R229, R17, RZ ;  /* 0x00000011e5e5d224 */ /* 0x000fc800078e02ff */
[----:B0-----:R-:W-:Y:S01]  /*11bf0*/  @!P6 IMAD R13, R230, R17, RZ ;  /* 0x00000011e60de224 */ /* 0x001fe200078e02ff */
[----:B------:R0:W-:Y:S01]  /*11c00*/  @!P4 STG.E.U8 desc[UR4][R6.64+0x28], R3 ;  /* 0x000028030600c986 */ /* 0x0001e2000c101104 */
[----:B------:R-:W-:-:S03]  /*11c10*/  ISETP.LT.OR P4, PT, R0, 0x2a, !P3 ;  /* 0x0000002a0000780c */ /* 0x000fc60005f81670 */
[----:B------:R-:W-:Y:S01]  /*11c20*/  @!P5 STG.E.U8 desc[UR4][R6.64+0x29], R229 ;  /* 0x000029e50600d986 */ /* 0x000fe2000c101104 */
[----:B------:R-:W-:-:S03]  /*11c30*/  ISETP.LT.OR P5, PT, R0, 0x21, !P0 ;  /* 0x000000210000780c */ /* 0x000fc600047a1670 */
[----:B------:R2:W-:Y:S01]  /*11c40*/  @!P6 STG.E.U8 desc[UR4][R8.64+0x28], R13 ;  /* 0x0000280d0800e986 */ /* 0x0005e2000c101104 */
[----:B------:R-:W-:-:S05]  /*11c50*/  ISETP.LT.OR P6, PT, R0, 0x22, !P0 ;  /* 0x000000220000780c */ /* 0x000fca00047c1670 */
[----:B------:R-:W-:-:S04]  /*11c60*/  @!P4 IMAD R231, R231, R17, RZ ;  /* 0x00000011e7e7c224 */ /* 0x000fc800078e02ff */
        /* <DEDUP_REMOVED lines=8> */
[-C--:B0-----:R-:W-:Y:S02]  /*11cf0*/  @!P4 IMAD R3, R218, R17.reuse, RZ ;  /* 0x00000011da03c224 */ /* 0x081fe400078e02ff */
[----:B------:R-:W-:-:S04]  /*11d00*/  @!P5 IMAD R219, R219, R17, RZ ;  /* 0x00000011dbdbd224 */ /* 0x000fc800078e02ff */
[----:B--2---:R-:W-:Y:S01]  /*11d10*/  @!P6 IMAD R13, R220, R17, RZ ;  /* 0x00000011dc0de224 */ /* 0x004fe200078e02ff */
        /* <DEDUP_REMOVED lines=552> */
[C---:B------:R-:W-:Y:S02]  /*13fa0*/  ISETP.LT.OR P2, PT, R0.reuse, 0xea, !P2 ;  /* 0x000000ea0000780c */ /* 0x040fe40005741670 */
[C---:B------:R-:W-:Y:S01]  /*13fb0*/  ISETP.LT.OR P5, PT, R0.reuse, 0xe9, !P3 ;  /* 0x000000e90000780c */ /* 0x040fe20005fa1670 */
[----:B------:R-:W-:Y:S01]  /*13fc0*/  @!P6 STG.E.U8 desc[UR4][R8.64+0xe1], R35 ;  /* 0x0000e1230800e986 */ /* 0x000fe2000c101104 */
[----:B------:R-:W-:-:S02]  /*13fd0*/  ISETP.LT.OR P3, PT, R0, 0xea, !P3 ;  /* 0x000000ea0000780c */ /* 0x000fc40005f61670 */
[----:B------:R-:W-:-:S05]  /*13fe0*/  ISETP.LT.OR P6, PT, R0, 0xe1, !P0 ;  /* 0x000000e10000780c */ /* 0x000fca00047c1670 */
[-C--:B0-----:R-:W-:Y:S02]  /*13ff0*/  @!P4 IMAD R3, R36, R17.reuse, RZ ;  /* 0x000000112403c224 */ /* 0x081fe400078e02ff */
[-C--:B------:R-:W-:Y:S02]  /*14000*/  @!P2 IMAD R37, R37, R17.reuse, RZ ;  /* 0x000000112525a224 */ /* 0x080fe400078e02ff */
[-C--:B--2---:R-:W-:Y:S02]  /*14010*/  @!P5 IMAD R13, R38, R17.reuse, RZ ;  /* 0x00000011260dd224 */ /* 0x084fe400078e02ff */
[-C--:B------:R-:W-:Y:S02]  /*14020*/  @!P3 IMAD R39, R39, R17.reuse, RZ ;  /* 0x000000112727b224 */ /* 0x080fe400078e02ff */
[----:B-1----:R-:W-:Y:S01]  /*14030*/  @!P6 IMAD R15, R24, R17, RZ ;  /* 0x00000011180fe224 */ /* 0x002fe200078e02ff */
[----:B------:R-:W-:Y:S01]  /*14040*/  @!P4 STG.E.U8 desc[UR4][R6.64+0xe8], R3 ;  /* 0x0000e8030600c986 */ /* 0x000fe2000c101104 */
[----:B------:R-:W-:-:S03]  /*14050*/  ISETP.LT.OR P4, PT, R0, 0xe9, !P0 ;  /* 0x000000e90000780c */ /* 0x000fc60004781670 */
[----:B------:R0:W-:Y:S01]  /*14060*/  @!P2 STG.E.U8 desc[UR4][R6.64+0xe9], R37 ;  /* 0x0000e9250600a986 */ /* 0x0001e2000c101104 */
[----:B------:R-:W-:-:S03]  /*14070*/  ISETP.LT.OR P2, PT, R0, 0xe2, !P0 ;  /* 0x000000e20000780c */ /* 0x000fc60004741670 */
[----:B------:R-:W-:Y:S01]  /*14080*/  @!P5 STG.E.U8 desc[UR4][R8.64+0xe8], R13 ;  /* 0x0000e80d0800d986 */ /* 0x000fe2000c101104 */
[----:B------:R-:W-:-:S03]  /*14090*/  ISETP.LT.OR P0, PT, R0, 0xea, !P0 ;  /* 0x000000ea0000780c */ /* 0x000fc60004701670 */
[----:B------:R1:W-:Y:S01]  /*140a0*/  @!P3 STG.E.U8 desc[UR4][R8.64+0xe9], R39 ;  /* 0x0000e9270800b986 */ /* 0x0003e2000c101104 */
[----:B------:R-:W-:-:S03]  /*140b0*/  ISETP.LT.OR P3, PT, R0, 0xe1, !P1 ;  /* 0x000000e10000780c */ /* 0x000fc60004f61670 */
[----:B------:R2:W-:Y:S01]  /*140c0*/  @!P6 STG.E.U8 desc[UR4][R4.64+0xe0], R15 ;  /* 0x0000e00f0400e986 */ /* 0x0005e2000c101104 */
[C---:B------:R-:W-:Y:S02]  /*140d0*/  ISETP.LT.OR P6, PT, R0.reuse, 0xe2, !P1 ;  /* 0x000000e20000780c */ /* 0x040fe40004fc1670 */
[C---:B------:R-:W-:Y:S02]  /*140e0*/  ISETP.LT.OR P5, PT, R0.reuse, 0xe9, !P1 ;  /* 0x000000e90000780c */ /* 0x040fe40004fa1670 */
[----:B------:R-:W-:Y:S01]  /*140f0*/  ISETP.LT.OR P1, PT, R0, 0xea, !P1 ;  /* 0x000000ea0000780c */ /* 0x000fe20004f21670 */
[-C--:B------:R-:W-:Y:S02]  /*14100*/  @!P2 IMAD R25, R25, R17.reuse, RZ ;  /* 0x000000111919a224 */ /* 0x080fe400078e02ff */
[-C--:B0-----:R-:W-:Y:S02]  /*14110*/  @!P4 IMAD R7, R28, R17.reuse, RZ ;  /* 0x000000111c07c224 */ /* 0x081fe400078e02ff */
[----:B------:R-:W-:-:S02]  /*14120*/  @!P3 IMAD R3, R26, R17, RZ ;  /* 0x000000111a03b224 */ /* 0x000fc400078e02ff */
[-C--:B------:R-:W-:Y:S02]  /*14130*/  @!P0 IMAD R29, R29, R17.reuse, RZ ;  /* 0x000000111d1d8224 */ /* 0x080fe400078e02ff */
[-C--:B------:R-:W-:Y:S02]  /*14140*/  @!P6 IMAD R27, R27, R17.reuse, RZ ;  /* 0x000000111b1be224 */ /* 0x080fe400078e02ff */
[-C--:B-1----:R-:W-:Y:S02]  /*14150*/  @!P5 IMAD R9, R30, R17.reuse, RZ ;  /* 0x000000111e09d224 */ /* 0x082fe400078e02ff */
[----:B------:R-:W-:Y:S01]  /*14160*/  @!P1 IMAD R31, R31, R17, RZ ;  /* 0x000000111f1f9224 */ /* 0x000fe200078e02ff */
[----:B------:R2:W-:Y:S04]  /*14170*/  @!P2 STG.E.U8 desc[UR4][R4.64+0xe1], R25 ;  /* 0x0000e1190400a986 */ /* 0x0005e8000c101104 */
[----:B------:R2:W-:Y:S04]  /*14180*/  @!P3 STG.E.U8 desc[UR4][R10.64+0xe0], R3 ;  /* 0x0000e0030a00b986 */ /* 0x0005e8000c101104 */
[----:B------:R2:W-:Y:S04]  /*14190*/  @!P6 STG.E.U8 desc[UR4][R10.64+0xe1], R27 ;  /* 0x0000e11b0a00e986 */ /* 0x0005e8000c101104 */
[----:B------:R2:W-:Y:S04]  /*141a0*/  @!P4 STG.E.U8 desc[UR4][R4.64+0xe8], R7 ;  /* 0x0000e8070400c986 */ /* 0x0005e8000c101104 */
[----:B------:R2:W-:Y:S04]  /*141b0*/  @!P0 STG.E.U8 desc[UR4][R4.64+0xe9], R29 ;  /* 0x0000e91d04008986 */ /* 0x0005e8000c101104 */
[----:B------:R2:W-:Y:S04]  /*141c0*/  @!P5 STG.E.U8 desc[UR4][R10.64+0xe8], R9 ;  /* 0x0000e8090a00d986 */ /* 0x0005e8000c101104 */
[----:B------:R2:W-:Y:S02]  /*141d0*/  @!P1 STG.E.U8 desc[UR4][R10.64+0xe9], R31 ;  /* 0x0000e91f0a009986 */ /* 0x0005e4000c101104 */
.L_x_516:
[----:B------:R-:W-:Y:S05]  /*141e0*/  BSYNC B0 ;  /* 0x0000000000007941 */ /* 0x000fea0003800000 */
.L_x_34:
[----:B-12---:R-:W2:Y:S04]  /*141f0*/  LDL.LU R3, [R1+0x90] ;  /* 0x0000900001037983 */ /* 0x006ea80000300800 */
[----:B------:R-:W2:Y:S01]  /*14200*/  LDL.LU R2, [R1+0x94] ;  /* 0x0000940001027983 */ /* 0x000ea20000300800 */
[----:B------:R-:W-:Y:S01]  /*14210*/  ULDC UR4, c[0x0][0xc] ;  /* 0x0000030000047ab9 */ /* 0x000fe20000000800 */
[----:B------:R-:W-:Y:S01]  /*14220*/  ULDC UR5, c[0x0][0x10] ;  /* 0x0000040000057ab9 */ /* 0x000fe20000000800 */
[----:B0-----:R-:W2:Y:S01]  /*14230*/  LDC R5, c[0x0][0x14] ;  /* 0x00000500ff057b82 */ /* 0x001ea20000000800 */
[----:B------:R-:W-:Y:S01]  /*14240*/  UIMAD.WIDE.U32 UR4, UR4, UR5, URZ ;  /* 0x00000005040472a5 */ /* 0x000fe2000f8e003f */
[----:B------:R-:W-:-:S05]  /*14250*/  PRMT R0, RZ, 0x7610, R0 ;  /* 0x00007610ff007816 */ /* 0x000fca0000000000 */
[----:B--2---:R-:W-:-:S04]  /*14260*/  IMAD.WIDE.U32 R2, R5, UR4, R2 ;  /* 0x0000000405027c25 */ /* 0x004fc8000f8e0002 */
[----:B------:R-:W-:Y:S01]  /*14270*/  IMAD R5, R5, UR5, RZ ;  /* 0x0000000505057c24 */ /* 0x000fe2000f8e02ff */
[----:B------:R-:W-:Y:S01]  /*14280*/  ULDC.64 UR4, c[0x0][0x650] ;  /* 0x0001940000047ab9 */ /* 0x000fe20000000a00 */
[----:B---3--:R-:W-:Y:S01]  /*14290*/  IMAD.MOV.U32 R6, RZ, RZ, R2 ;  /* 0x000000ffff067224 */ /* 0x008fe200078e0002 */
[----:B------:R-:W-:Y:S01]  /*142a0*/  ISETP.GE.U32.AND P0, PT, R2, UR4, PT ;  /* 0x0000000402007c0c */ /* 0x000fe2000bf06070 */
[----:B------:R-:W-:Y:S01]  /*142b0*/  IMAD.IADD R4, R3, 0x1, R5 ;  /* 0x0000000103047824 */ /* 0x000fe200078e0205 */
[----:B------:R-:W-:Y:S02]  /*142c0*/  UMOV UR4, 0xffffffff ;  /* 0xffffffff00047882 */ /* 0x000fe40000000000 */
[----:B------:R-:W-:Y:S02]  /*142d0*/  IMAD.U32 R2, RZ, RZ, UR4 ;  /* 0x00000004ff027e24 */ /* 0x000fe4000f8e00ff */
[----:B------:R0:W-:Y:S01]  /*142e0*/  STL [R1+0x90], R4 ;  /* 0x0000900401007387 */ /* 0x0001e20000100800 */
[----:B------:R-:W-:Y:S01]  /*142f0*/  ISETP.GE.U32.AND.EX P0, PT, R4, UR5, PT, P0 ;  /* 0x0000000504007c0c */ /* 0x000fe2000bf06100 */
[----:B------:R-:W-:-:S02]  /*14300*/  UMOV UR5, 0xffffffff ;  /* 0xffffffff00057882 */ /* 0x000fc40000000000 */
[----:B------:R0:W-:Y:S01]  /*14310*/  STL [R1+0x94], R6 ;  /* 0x0000940601007387 */ /* 0x0001e20000100800 */
[----:B------:R-:W-:-:S03]  /*14320*/  IMAD.U32 R22, RZ, RZ, UR5 ;  /* 0x00000005ff167e24 */ /* 0x000fc6000f8e00ff */
[----:B------:R0:W-:Y:S06]  /*14330*/  STL [R1+0x9c], R2 ;  /* 0x00009c0201007387 */ /* 0x0001ec0000100800 */
[----:B------:R-:W-:Y:S05]  /*14340*/  @P0 BRA `(.L_x_517) ;  /* 0x00000004009c0947 */ /* 0x000fea0003800000 */
[----:B------:R-:W1:Y:S01]  /*14350*/  S2UR UR7, SR_CTAID.X ;  /* 0x00000000000779c3 */ /* 0x000e620000002500 */
[----:B------:R-:W-:Y:S01]  /*14360*/  ULDC.64 UR12, c[0x0][0x628] ;  /* 0x00018a00000c7ab9 */ /* 0x000fe20000000a00 */
[----:B------:R-:W-:Y:S01]  /*14370*/  ULDC UR4, c[0x0][0x150] ;  /* 0x0000540000047ab9 */ /* 0x000fe20000000800 */
[----:B------:R-:W-:Y:S01]  /*14380*/  ISETP.NE.U32.AND P0, PT, RZ, UR12, PT ;  /* 0x0000000cff007c0c */ /* 0x000fe2000bf05070 */
[----:B------:R-:W-:Y:S01]  /*14390*/  ULDC UR15, c[0x0][0x630] ;  /* 0x00018c00000f7ab9 */ /* 0x000fe20000000800 */
[----:B------:R-:W-:Y:S01]  /*143a0*/  R2UR UR16, R6 ;  /* 0x00000000061072ca */ /* 0x000fe200000e0000 */
[----:B------:R-:W-:Y:S01]  /*143b0*/  ULDC UR18, c[0x0][0x154] ;  /* 0x0000550000127ab9 */ /* 0x000fe20000000800 */
[----:B------:R-:W-:Y:S01]  /*143c0*/  ISETP.NE.AND.EX P0, PT, RZ, UR13, PT, P0 ;  /* 0x0000000dff007c0c */ /* 0x000fe2000bf05300 */
[----:B------:R-:W2:Y:S01]  /*143d0*/  S2UR UR19, SR_CTAID.Y ;  /* 0x00000000001379c3 */ /* 0x000ea20000002600 */
[----:B------:R-:W-:Y:S02]  /*143e0*/  R2UR UR17, R4 ;  /* 0x00000000041172ca */ /* 0x000fe400000e0000 */
[----:B------:R-:W-:-:S02]  /*143f0*/  R2UR UR10, R6 ;  /* 0x00000000060a72ca */ /* 0x000fc400000e0000 */
[----:B------:R-:W-:Y:S02]  /*14400*/  R2UR UR11, R4 ;  /* 0x00000000040b72ca */ /* 0x000fe400000e0000 */
[----:B-1----:R-:W-:-:S05]  /*14410*/  I2FP.F32.U32 R0, UR7 ;  /* 0x0000000700007c45 */ /* 0x002fca0008201000 */
[----:B------:R-:W-:-:S04]  /*14420*/  FMUL R0, R0, UR4 ;  /* 0x0000000400007c20 */ /* 0x000fc80008400000 */
[----:B0-----:R0:W1:Y:S01]  /*14430*/  F2I.U32.TRUNC.NTZ R2, R0 ;  /* 0x0000000000027305 */ /* 0x001062000020f000 */
[----:B--2---:R-:W-:Y:S05]  /*14440*/  @!P0 BRA `(.L_x_518) ;  /* 0x0000000000308947 */ /* 0x004fea0003800000 */
        /* <DEDUP_REMOVED lines=12> */
.L_x_518:
[----:B------:R-:W-:Y:S01]  /*14510*/  USHF.R.U64 UR6, UR10, UR15, UR11 ;  /* 0x0000000f0a067299 */ /* 0x000fe2000800120b */
[----:B0-----:R-:W-:Y:S01]  /*14520*/  I2FP.F32.U32 R0, UR19 ;  /* 0x0000001300007c45 */ /* 0x001fe20008201000 */
[----:B------:R-:W-:Y:S01]  /*14530*/  USHF.R.U32.HI UR4, URZ, UR15, UR11 ;  /* 0x0000000f3f047299 */ /* 0x000fe2000801160b */
[----:B-1----:R-:W-:Y:S01]  /*14540*/  R2UR UR14, R2 ;  /* 0x00000000020e72ca */ /* 0x002fe200000e0000 */
[----:B------:R-:W-:Y:S02]  /*14550*/  UIADD3 UR9, UP0, URZ, -UR6, URZ ;  /* 0x800000063f097290 */ /* 0x000fe4000ff1e03f */
[----:B------:R-:W-:Y:S01]  /*14560*/  FMUL R0, R0, UR18 ;  /* 0x0000001200007c20 */ /* 0x000fe20008400000 */
[----:B------:R-:W-:Y:S01]  /*14570*/  ULDC.64 UR12, c[0x0][0x620] ;  /* 0x00018800000c7ab9 */ /* 0x000fe20000000a00 */
[----:B------:R-:W-:Y:S01]  /*14580*/  UIADD3.X UR4, URZ, ~UR4, URZ, UP0, !UPT ;  /* 0x800000043f047290 */ /* 0x000fe200087fe43f */
[----:B------:R-:W-:Y:S01]  /*14590*/  UMOV UR10, UR16 ;  /* 0x00000010000a7c82 */ /* 0x000fe20008000000 */
[----:B------:R-:W-:-:S02]  /*145a0*/  UMOV UR11, UR17 ;  /* 0x00000011000b7c82 */ /* 0x000fc40008000000 */
[----:B------:R-:W-:Y:S01]  /*145b0*/  UIMAD UR4, UR4, UR12, URZ ;  /* 0x0000000c040472a4 */ /* 0x000fe2000f8e023f */
[----:B------:R-:W0:Y:S01]  /*145c0*/  F2I.U32.TRUNC.NTZ R0, R0 ;  /* 0x0000000000007305 */ /* 0x000e22000020f000 */
[----:B------:R-:W-:Y:S02]  /*145d0*/  UIMAD.WIDE.U32 UR10, UR9, UR12, UR10 ;  /* 0x0000000c090a72a5 */ /* 0x000fe4000f8e000a */
[----:B------:R-:W-:Y:S01]  /*145e0*/  UIMAD UR9, UR9, UR13, UR4 ;  /* 0x0000000d090972a4 */ /* 0x000fe2000f8e0204 */
[----:B------:R-:W-:Y:S01]  /*145f0*/  ULDC UR12, c[0x0][0x618] ;  /* 0x00018600000c7ab9 */ /* 0x000fe20000000800 */
[----:B------:R-:W-:Y:S02]  /*14600*/  ULDC UR22, c[0x0][0x658] ;  /* 0x0001960000167ab9 */ /* 0x000fe40000000800 */
[----:B------:R-:W-:Y:S01]  /*14610*/  UIADD3 UR9, UR11, UR9, URZ ;  /* 0x000000090b097290 */ /* 0x000fe2000fffe03f */
[----:B------:R-:W-:Y:S01]  /*14620*/  UMOV UR16, 0xffffffff ;  /* 0xffffffff00107882 */ /* 0x000fe20000000000 */
[----:B------:R-:W-:Y:S01]  /*14630*/  ULDC.64 UR4, c[0x0][0x640] ;  /* 0x0001900000047ab9 */ /* 0x000fe20000000a00 */
[----:B------:R-:W-:Y:S01]  /*14640*/  USHF.L.U32 UR16, UR16, UR22, URZ ;  /* 0x0000001610107299 */ /* 0x000fe2000800063f */
[----:B------:R-:W-:Y:S01]  /*14650*/  ISETP.NE.U32.AND P0, PT, RZ, UR4, PT ;  /* 0x00000004ff007c0c */ /* 0x000fe2000bf05070 */
[----:B------:R-:W-:-:S02]  /*14660*/  USHF.R.U64 UR17, UR10, UR12, UR9 ;  /* 0x0000000c0a117299 */ /* 0x000fc40008001209 */
[----:B------:R-:W-:Y:S01]  /*14670*/  USHF.R.U32.HI UR9, URZ, UR12, UR9 ;  /* 0x0000000c3f097299 */ /* 0x000fe20008011609 */
[----:B0-----:R-:W-:Y:S01]  /*14680*/  R2UR UR15, R0 ;  /* 0x00000000000f72ca */ /* 0x001fe200000e0000 */
[----:B------:R-:W-:Y:S01]  /*14690*/  ULDC UR18, c[0x0][0x608] ;  /* 0x0001820000127ab9 */ /* 0x000fe20000000800 */
[----:B------:R-:W-:Y:S01]  /*146a0*/  ULOP3.LUT UR23, URZ, UR16, URZ, 0x33, !UPT ;  /* 0x000000103f177292 */ /* 0x000fe2000f8e333f */
[----:B------:R-:W-:Y:S01]  /*146b0*/  ISETP.NE.AND.EX P0, PT, RZ, UR5, PT, P0 ;  /* 0x00000005ff007c0c */ /* 0x000fe2000bf05300 */
[----:B------:R-:W-:Y:S02]  /*146c0*/  USHF.R.U64 UR16, UR17, UR18, UR9 ;  /* 0x0000001211107299 */ /* 0x000fe40008001209 */
[----:B------:R-:W-:Y:S02]  /*146d0*/  USHF.R.U32.HI UR9, URZ, UR18, UR9 ;  /* 0x000000123f097299 */ /* 0x000fe40008011609 */
[----:B------:R-:W-:Y:S02]  /*146e0*/  UIADD3 UR14, -UR14, URZ, URZ ;  /* 0x0000003f0e0e7290 */ /* 0x000fe4000fffe13f */
[----:B------:R-:W-:Y:S01]  /*146f0*/  USHF.R.U64 UR18, UR16, UR22, UR9 ;  /* 0x0000001610127299 */ /* 0x000fe20008001209 */
[----:B------:R-:W-:Y:S01]  /*14700*/  UMOV UR20, 0x1 ;  /* 0x0000000100147882 */ /* 0x000fe20000000000 */
[----:B------:R-:W-:Y:S01]  /*14710*/  ULDC UR13, c[0x0][0x144] ;  /* 0x00005100000d7ab9 */ /* 0x000fe20000000800 */
[----:B------:R-:W-:Y:S01]  /*14720*/  ULDC UR8, c[0x0][0x600] ;  /* 0x0001800000087ab9 */ /* 0x000fe20000000800 */
[----:B------:R-:W-:-:S02]  /*14730*/  USHF.L.U32 UR26, UR20, UR22, URZ ;  /* 0x00000016141a7299 */ /* 0x000fc4000800063f */
[----:B------:R-:W-:Y:S02]  /*14740*/  USHF.R.U32.HI UR9, URZ, UR22, UR9 ;  /* 0x000000163f097299 */ /* 0x000fe40008011609 */
[----:B------:R-:W-:Y:S02]  /*14750*/  UIMAD UR22, UR13, UR14, UR7 ;  /* 0x0000000e0d1672a4 */ /* 0x000fe4000f8e0207 */
[----:B------:R-:W-:Y:S02]  /*14760*/  UIADD3 UR21, UR8, -0x1, URZ ;  /* 0xffffffff08157890 */ /* 0x000fe4000fffe03f */
[----:B------:R-:W-:Y:S01]  /*14770*/  UIADD3 UR20, -UR15, URZ, URZ ;  /* 0x0000003f0f147290 */ /* 0x000fe2000fffe13f */
[----:B------:R-:W-:Y:S01]  /*14780*/  ULDC UR27, c[0x0][0x148] ;  /* 0x00005200001b7ab9 */ /* 0x000fe20000000800 */
[----:B------:R-:W-:Y:S01]  /*14790*/  ULDC UR24, c[0x0][0x648] ;  /* 0x0001920000187ab9 */ /* 0x000fe20000000800 */
[----:B------:R-:W-:Y:S01]  /*147a0*/  ULDC UR25, c[0x0][0x638] ;  /* 0x00018e0000197ab9 */ /* 0x000fe20000000800 */
[----:B------:R-:W-:Y:S01]  /*147b0*/  UMOV UR7, UR18 ;  /* 0x0000001200077c82 */ /* 0x000fe20008000000 */
[----:B------:R-:W-:Y:S07]  /*147c0*/  @!P0 BRA `(.L_x_519) ;  /* 0x0000000000308947 */ /* 0x000fee0003800000 */
        /* <DEDUP_REMOVED lines=12> */
.L_x_519:
[----:B------:R-:W2:Y:S01]  /*14890*/  LDL R0, [R1+0xac] ;  /* 0x0000ac0001007983 */ /* 0x000ea20000100800 */
[----:B------:R-:W-:Y:S01]  /*148a0*/  IMAD.U32 R2, RZ, RZ, UR6 ;  /* 0x00000006ff027e24 */ /* 0x000fe2000f8e00ff */
[----:B------:R-:W-:-:S04]  /*148b0*/  ULOP3.LUT UR17, UR17, UR21, URZ, 0xc0, !UPT ;  /* 0x0000001511117292 */ /* 0x000fc8000f8ec03f */
[----:B------:R1:W-:Y:S01]  /*148c0*/  STL [R1+0x9c], R2 ;  /* 0x00009c0201007387 */ /* 0x0003e20000100800 */
[----:B--2---:R-:W-:Y:S01]  /*148d0*/  R2UR UR4, R0 ;  /* 0x00000000000472ca */ /* 0x004fe200000e0000 */
[----:B------:R-:W-:-:S12]  /*148e0*/  IMAD.MOV.U32 R0, RZ, RZ, 0x1 ;  /* 0x00000001ff007424 */ /* 0x000fd800078e00ff */
[----:B------:R-:W-:Y:S02]  /*148f0*/  UISETP.NE.AND UP0, UPT, UR4, URZ, UPT ;  /* 0x0000003f0400728c */ /* 0x000fe4000bf05270 */
[----:B------:R-:W-:Y:S02]  /*14900*/  USHF.R.U64 UR4, UR7, UR24, UR9 ;  /* 0x0000001807047299 */ /* 0x000fe40008001209 */
[----:B------:R-:W-:Y:S02]  /*14910*/  ULOP3.LUT UR7, UR16, UR23, URZ, 0xc0, !UPT ;  /* 0x0000001710077292 */ /* 0x000fe4000f8ec03f */
[----:B------:R-:W-:Y:S02]  /*14920*/  UIADD3 UR5, -UR4, URZ, URZ ;  /* 0x0000003f04057290 */ /* 0x000fe4000fffe13f */
[----:B------:R-:W-:Y:S02]  /*14930*/  UIMAD UR7, UR26, UR4, UR7 ;  /* 0x000000041a0772a4 */ /* 0x000fe4000f8e0207 */
[----:B------:R-:W-:-:S02]  /*14940*/  UIMAD UR4, UR5, UR25, UR18 ;  /* 0x00000019050472a4 */ /* 0x000fc4000f8e0212 */
[----:B------:R-:W-:Y:S01]  /*14950*/  @UP0 UIMAD UR22, UR27, UR20, UR19 ;  /* 0x000000141b1602a4 */ /* 0x000fe2000f8e0213 */
[----:B------:R-:W-:Y:S01]  /*14960*/  ULDC UR5, c[0x0][0x610] ;  /* 0x0001840000057ab9 */ /* 0x000fe20000000800 */
[----:B------:R-:W-:Y:S02]  /*14970*/  UIMAD UR4, UR4, UR8, UR17 ;  /* 0x00000008040472a4 */ /* 0x000fe4000f8e0211 */
[----:B------:R-:W-:-:S04]  /*14980*/  UIMAD UR7, UR7, UR5, UR22 ;  /* 0x00000005070772a4 */ /* 0x000fc8000f8e0216 */
[----:B------:R-:W-:Y:S02]  /*14990*/  USEL UR5, UR4, UR7, !UP0 ;  /* 0x0000000704057287 */ /* 0x000fe4000c000000 */
[----:B------:R-:W-:-:S04]  /*149a0*/  USEL UR7, UR7, UR4, !UP0 ;  /* 0x0000000407077287 */ /* 0x000fc8000c000000 */
[----:B-1----:R-:W-:-:S08]  /*149b0*/  IMAD.U32 R22, RZ, RZ, UR5 ;  /* 0x00000005ff167e24 */ /* 0x002fd0000f8e00ff */
.L_x_517:
[----:B------:R-:W-:Y:S01]  /*149c0*/  LOP3.LUT P0, RZ, R0, 0xff, RZ, 0xc0, !PT ;  /* 0x000000ff00ff7812 */ /* 0x000fe2000780c0ff */
[----:B------:R-:W-:-:S12]  /*149d0*/  IMAD.U32 R23, RZ, RZ, UR7 ;  /* 0x00000007ff177e24 */ /* 0x000fd8000f8e00ff */
[----:B------:R-:W-:Y:S05]  /*149e0*/  @P0 BRA `(.L_x_520) ;  /* 0xfffffec800f00947 */ /* 0x000fea000383ffff */
[----:B------:R-:W-:Y:S05]  /*149f0*/  EXIT ;  /* 0x000000000000794d */ /* 0x000fea0003800000 */
.L_x_7:
[----:B------:R-:W2:Y:S01]  /*14a00*/  LDL R5, [R1+0x94] ;  /* 0x0000940001057983 */ /* 0x000ea20000100800 */
[----:B------:R-:W-:-:S03]  /*14a10*/  ULDC.64 UR4, c[0x0][0x650] ;  /* 0x0001940000047ab9 */ /* 0x000fc60000000a00 */
[----:B------:R-:W3:Y:S01]  /*14a20*/  LDL R4, [R1+0x90] ;  /* 0x0000900001047983 */ /* 0x000ee20000100800 */
[----:B0-----:R-:W-:Y:S01]  /*14a30*/  PRMT R0, RZ, 0x7610, R0 ;  /* 0x00007610ff007816 */ /* 0x001fe20000000000 */
[----:B------:R-:W-:Y:S02]  /*14a40*/  IMAD.MOV.U32 R3, RZ, RZ, -0x1 ;  /* 0xffffffffff037424 */ /* 0x000fe400078e00ff */
[----:B------:R-:W-:Y:S02]  /*14a50*/  IMAD.MOV.U32 R2, RZ, RZ, -0x1 ;  /* 0xffffffffff027424 */ /* 0x000fe400078e00ff */
[----:B------:R-:W-:Y:S01]  /*14a60*/  IMAD.MOV.U32 R10, RZ, RZ, -0x1 ;  /* 0xffffffffff0a7424 */ /* 0x000fe200078e00ff */
[----:B--2---:R-:W-:-:S04]  /*14a70*/  ISETP.GE.U32.AND P0, PT, R5, UR4, PT ;  /* 0x0000000405007c0c */ /* 0x004fc8000bf06070 */
[----:B---3--:R-:W-:-:S13]  /*14a80*/  ISETP.GE.U32.AND.EX P0, PT, R4, UR5, PT, P0 ;  /* 0x0000000504007c0c */ /* 0x008fda000bf06100 */
        /* <DEDUP_REMOVED lines=21> */
.L_x_522:
[----:B------:R-:W2:Y:S01]  /*14be0*/  LDL R0, [R1+0xac] ;  /* 0x0000ac0001007983 */ /* 0x000ea20000100800 */
[----:B------:R-:W-:Y:S01]  /*14bf0*/  R2UR UR7, R4 ;  /* 0x00000000040772ca */ /* 0x000fe200000e0000 */
[----:B------:R-:W-:Y:S01]  /*14c00*/  USHF.R.U32.HI UR5, URZ, UR19, UR15 ;  /* 0x000000133f057299 */ /* 0x000fe2000801160f */
[----:B------:R-:W-:Y:S01]  /*14c10*/  UMOV UR6, UR20 ;  /* 0x0000001400067c82 */ /* 0x000fe20008000000 */
[----:B------:R-:W-:Y:S01]  /*14c20*/  ULDC UR22, c[0x0][0x658] ;  /* 0x0001960000167ab9 */ /* 0x000fe20000000800 */
[----:B------:R-:W-:Y:S01]  /*14c30*/  ULDC UR20, c[0x0][0x600] ;  /* 0x0001800000147ab9 */ /* 0x000fe20000000800 */
[----:B------:R-:W-:Y:S01]  /*14c40*/  ULDC UR23, c[0x0][0x648] ;  /* 0x0001920000177ab9 */ /* 0x000fe20000000800 */
[----:B------:R-:W-:Y:S01]  /*14c50*/  UIADD3 UR21, UR20, -0x1, URZ ;  /* 0xffffffff14157890 */ /* 0x000fe2000fffe03f */
[----:B------:R-:W-:Y:S01]  /*14c60*/  ULDC UR24, c[0x0][0x638] ;  /* 0x00018e0000187ab9 */ /* 0x000fe20000000800 */
[----:B------:R-:W-:Y:S01]  /*14c70*/  UMOV UR25, 0x1 ;  /* 0x0000000100197882 */ /* 0x000fe20000000000 */
[----:B--2---:R-:W-:-:S13]  /*14c80*/  R2UR UR4, R0 ;  /* 0x00000000000472ca */ /* 0x004fda00000e0000 */
[----:B------:R-:W-:Y:S02]  /*14c90*/  UISETP.NE.AND UP1, UPT, UR4, URZ, UPT ;  /* 0x0000003f0400728c */ /* 0x000fe4000bf25270 */
[----:B------:R-:W-:-:S03]  /*14ca0*/  USHF.R.U64 UR4, UR14, UR19, UR15 ;  /* 0x000000130e047299 */ /* 0x000fc6000800120f */
[----:B------:R-:W-:Y:S01]  /*14cb0*/  ULDC.64 UR14, c[0x0][0x620] ;  /* 0x00018800000e7ab9 */ /* 0x000fe20000000a00 */
[----:B------:R-:W-:-:S04]  /*14cc0*/  UIADD3 UR13, UP0, URZ, -UR4, URZ ;  /* 0x800000043f0d7290 */ /* 0x000fc8000ff1e03f */
[----:B------:R-:W-:Y:S02]  /*14cd0*/  UIADD3.X UR5, URZ, ~UR5, URZ, UP0, !UPT ;  /* 0x800000053f057290 */ /* 0x000fe400087fe43f */
[----:B------:R-:W-:Y:S02]  /*14ce0*/  UIMAD.WIDE.U32 UR6, UR13, UR14, UR6 ;  /* 0x0000000e0d0672a5 */ /* 0x000fe4000f8e0006 */
[----:B------:R-:W-:Y:S02]  /*14cf0*/  UIMAD UR5, UR5, UR14, URZ ;  /* 0x0000000e050572a4 */ /* 0x000fe4000f8e023f */
[----:B------:R-:W-:Y:S02]  /*14d00*/  @UP1 UIMAD UR8, UR11, UR12, UR10 ;  /* 0x0000000c0b0812a4 */ /* 0x000fe4000f8e020a */
[----:B------:R-:W-:Y:S01]  /*14d10*/  UIMAD UR5, UR13, UR15, UR5 ;  /* 0x0000000f0d0572a4 */ /* 0x000fe2000f8e0205 */
[----:B------:R-:W-:Y:S02]  /*14d20*/  ULDC UR14, c[0x0][0x608] ;  /* 0x00018200000e7ab9 */ /* 0x000fe40000000800 */
[----:B------:R-:W-:Y:S01]  /*14d30*/  ULDC UR13, c[0x0][0x618] ;  /* 0x00018600000d7ab9 */ /* 0x000fe20000000800 */
[----:B------:R-:W-:Y:S01]  /*14d40*/  UIADD3 UR5, UR7, UR5, URZ ;  /* 0x0000000507057290 */ /* 0x000fe2000fffe03f */
[----:B------:R-:W-:-:S03]  /*14d50*/  UMOV UR10, 0xffffffff ;  /* 0xffffffff000a7882 */ /* 0x000fc60000000000 */
[----:B------:R-:W-:Y:S02]  /*14d60*/  USHF.R.U64 UR17, UR6, UR13, UR5 ;  /* 0x0000000d06117299 */ /* 0x000fe40008001205 */
[----:B------:R-:W-:Y:S01]  /*14d70*/  USHF.R.U32.HI UR5, URZ, UR13, UR5 ;  /* 0x0000000d3f057299 */ /* 0x000fe20008011605 */
[----:B------:R-:W-:Y:S01]  /*14d80*/  ULDC.64 UR6, c[0x0][0x640] ;  /* 0x0001900000067ab9 */ /* 0x000fe20000000a00 */
[----:B------:R-:W-:Y:S01]  /*14d90*/  USHF.L.U32 UR11, UR10, UR22, URZ ;  /* 0x000000160a0b7299 */ /* 0x000fe2000800063f */
[----:B------:R-:W-:Y:S01]  /*14da0*/  ISETP.NE.U32.AND P0, PT, RZ, UR6, PT ;  /* 0x00000006ff007c0c */ /* 0x000fe2000bf05070 */
[----:B------:R-:W-:Y:S02]  /*14db0*/  USHF.R.U64 UR18, UR17, UR14, UR5 ;  /* 0x0000000e11127299 */ /* 0x000fe40008001205 */
[----:B------:R-:W-:Y:S01]  /*14dc0*/  USHF.R.U32.HI UR5, URZ, UR14, UR5 ;  /* 0x0000000e3f057299 */ /* 0x000fe20008011605 */
[----:B------:R-:W-:Y:S01]  /*14dd0*/  ISETP.NE.AND.EX P0, PT, RZ, UR7, PT, P0 ;  /* 0x00000007ff007c0c */ /* 0x000fe2000bf05300 */
[----:B------:R-:W-:-:S02]  /*14de0*/  ULOP3.LUT UR26, URZ, UR11, URZ, 0x33, !UPT ;  /* 0x0000000b3f1a7292 */ /* 0x000fc4000f8e333f */
[----:B------:R-:W-:Y:S02]  /*14df0*/  USHF.R.U64 UR19, UR18, UR22, UR5 ;  /* 0x0000001612137299 */ /* 0x000fe40008001205 */
[----:B------:R-:W-:-:S05]  /*14e00*/  USHF.R.U32.HI UR10, URZ, UR22, UR5 ;  /* 0x000000163f0a7299 */ /* 0x000fca0008011605 */
[----:B------:R-:W-:-:S03]  /*14e10*/  UMOV UR5, UR19 ;  /* 0x0000001300057c82 */ /* 0x000fc60008000000 */
[----:B------:R-:W-:Y:S05]  /*14e20*/  @!P0 BRA `(.L_x_523) ;  /* 0x0000000000308947 */ /* 0x000fea0003800000 */
        /* <DEDUP_REMOVED lines=12> */
.L_x_523:
[----:B------:R-:W-:Y:S01]  /*14ef0*/  R2UR UR6, R0 ;  /* 0x00000000000672ca */ /* 0x000fe200000e0000 */
[----:B------:R-:W-:Y:S01]  /*14f00*/  USHF.L.U32 UR25, UR25, UR22, URZ ;  /* 0x0000001619197299 */ /* 0x000fe2000800063f */
[----:B------:R-:W-:Y:S01]  /*14f10*/  IMAD.MOV.U32 R0, RZ, RZ, 0x1 ;  /* 0x00000001ff007424 */ /* 0x000fe200078e00ff */
[----:B------:R-:W-:Y:S01]  /*14f20*/  ULOP3.LUT UR17, UR17, UR21, URZ, 0xc0, !UPT ;  /* 0x0000001511117292 */ /* 0x000fe2000f8ec03f */
[----:B------:R-:W-:-:S09]  /*14f30*/  IMAD.U32 R10, RZ, RZ, UR4 ;  /* 0x00000004ff0a7e24 */ /* 0x000fd2000f8e00ff */
[----:B------:R-:W-:Y:S02]  /*14f40*/  UISETP.NE.AND UP0, UPT, UR6, URZ, UPT ;  /* 0x0000003f0600728c */ /* 0x000fe4000bf05270 */
[----:B------:R-:W-:Y:S02]  /*14f50*/  USHF.R.U64 UR6, UR5, UR23, UR10 ;  /* 0x0000001705067299 */ /* 0x000fe4000800120a */
[----:B------:R-:W-:Y:S02]  /*14f60*/  ULOP3.LUT UR5, UR18, UR26, URZ, 0xc0, !UPT ;  /* 0x0000001a12057292 */ /* 0x000fe4000f8ec03f */
[----:B------:R-:W-:Y:S02]  /*14f70*/  UIADD3 UR7, -UR6, URZ, URZ ;  /* 0x0000003f06077290 */ /* 0x000fe4000fffe13f */
[----:B------:R-:W-:Y:S02]  /*14f80*/  UIMAD UR6, UR25, UR6, UR5 ;  /* 0x00000006190672a4 */ /* 0x000fe4000f8e0205 */
[----:B------:R-:W-:-:S03]  /*14f90*/  UIMAD UR5, UR7, UR24, UR19 ;  /* 0x00000018070572a4 */ /* 0x000fc6000f8e0213 */
[----:B------:R-:W-:Y:S01]  /*14fa0*/  ULDC UR7, c[0x0][0x610] ;  /* 0x0001840000077ab9 */ /* 0x000fe20000000800 */
[----:B------:R-:W-:Y:S02]  /*14fb0*/  UIMAD UR5, UR5, UR20, UR17 ;  /* 0x00000014050572a4 */ /* 0x000fe4000f8e0211 */
[----:B------:R-:W-:-:S04]  /*14fc0*/  UIMAD UR8, UR6, UR7, UR8 ;  /* 0x00000007060872a4 */ /* 0x000fc8000f8e0208 */
[----:B------:R-:W-:Y:S02]  /*14fd0*/  USEL UR6, UR5, UR8, !UP0 ;  /* 0x0000000805067287 */ /* 0x000fe4000c000000 */
[----:B------:R-:W-:-:S04]  /*14fe0*/  USEL UR8, UR8, UR5, !UP0 ;  /* 0x0000000508087287 */ /* 0x000fc8000c000000 */
[----:B------:R-:W-:Y:S02]  /*14ff0*/  IMAD.U32 R2, RZ, RZ, UR6 ;  /* 0x00000006ff027e24 */ /* 0x000fe4000f8e00ff */
[----:B------:R-:W-:-:S07]  /*15000*/  IMAD.U32 R3, RZ, RZ, UR8 ;  /* 0x00000008ff037e24 */ /* 0x000fce000f8e00ff */
.L_x_521:
[----:B------:R-:W-:-:S08]  /*15010*/  NOP ;  /* 0x0000000000007918 */ /* 0x000fd00000000000 */
[----:B-1----:R-:W0:-:S00]  /*15020*/  USETMAXREG.DEALLOC.CTAPOOL 0x18 ;  /* 0x00000018000079c8 */ /* 0x002e0000080e0500 */
[----:B------:R-:W-:-:S13]  /*15030*/  ISETP.NE.AND P0, PT, RZ, UR9, PT ;  /* 0x00000009ff007c0c */ /* 0x000fda000bf05270 */
[----:B------:R-:W-:Y:S05]  /*15040*/  @P0 EXIT ;  /* 0x000000000000094d */ /* 0x000fea0003800000 */
[----:B0-----:R-:W-:Y:S01]  /*15050*/  LOP3.LUT P0, RZ, R0, 0xff, RZ, 0xc0, !PT ;  /* 0x000000ff00ff7812 */ /* 0x001fe2000780c0ff */
[----:B------:R-:W-:Y:S02]  /*15060*/  IMAD.MOV.U32 R0, RZ, RZ, 0x1 ;  /* 0x00000001ff007424 */ /* 0x000fe400078e00ff */
[----:B------:R-:W-:-:S10]  /*15070*/  IMAD.MOV.U32 R6, RZ, RZ, RZ ;  /* 0x000000ffff067224 */ /* 0x000fd400078e00ff */
[----:B------:R-:W-:Y:S05]  /*15080*/  @!P0 BRA `(.L_x_524) ;  /* 0x0000000c00908947 */ /* 0x000fea0003800000 */
[----:B------:R-:W2:Y:S01]  /*15090*/  LDL R4, [R1+0x88] ;  /* 0x0000880001047983 */ /* 0x000ea20000100800 */
[----:B------:R-:W-:Y:S01]  /*150a0*/  ULDC UR4, c[0x0][0x28c] ;  /* 0x0000a30000047ab9 */ /* 0x000fe20000000800 */
[----:B------:R-:W-:Y:S01]  /*150b0*/  ULDC UR6, c[0x0][0x658] ;  /* 0x0001960000067ab9 */ /* 0x000fe20000000800 */
[----:B------:R-:W-:Y:S01]  /*150c0*/  UMOV UR7, 0xffffffff ;  /* 0xffffffff00077882 */ /* 0x000fe20000000000 */
[----:B------:R-:W0:Y:S01]  /*150d0*/  S2R R7, SR_CgaCtaId ;  /* 0x0000000000077919 */ /* 0x000e220000008800 */
[----:B------:R-:W-:Y:S01]  /*150e0*/  ULDC UR5, c[0x0][0x600] ;  /* 0x0001800000057ab9 */ /* 0x000fe20000000800 */
[----:B------:R-:W-:Y:S01]  /*150f0*/  UMOV UR9, 0x1 ;  /* 0x0000000100097882 */ /* 0x000fe20000000000 */
[----:B------:R-:W-:Y:S01]  /*15100*/  USHF.L.U32 UR7, UR7, UR6, URZ ;  /* 0x0000000607077299 */ /* 0x000fe2000800063f */
[----:B------:R-:W-:Y:S01]  /*15110*/  MOV R16, 0x1e00 ;  /* 0x00001e0000107802 */ /* 0x000fe20000000f00 */
[----:B------:R-:W-:Y:S01]  /*15120*/  ULDC UR8, c[0x0][0xc] ;  /* 0x0000030000087ab9 */ /* 0x000fe20000000800 */
[----:B------:R-:W-:Y:S01]  /*15130*/  BSSY B0, `(.L_x_524) ;  /* 0x00000d9000007945 */ /* 0x000fe20003800000 */
[----:B------:R-:W-:Y:S01]  /*15140*/  IMAD.MOV.U32 R9, RZ, RZ, 0x1 ;  /* 0x00000001ff097424 */ /* 0x000fe200078e00ff */
[----:B------:R-:W-:Y:S01]  /*15150*/  ULDC.64 UR24, c[0x0][0x198] ;  /* 0x0000660000187ab9 */ /* 0x000fe20000000a00 */
[----:B------:R-:W-:-:S02]  /*15160*/  IMAD.MOV.U32 R0, RZ, RZ, 0x1 ;  /* 0x00000001ff007424 */ /* 0x000fc400078e00ff */
[----:B------:R-:W-:Y:S01]  /*15170*/  IMAD.MOV.U32 R6, RZ, RZ, RZ ;  /* 0x000000ffff067224 */ /* 0x000fe200078e00ff */
[----:B0-----:R-:W-:-:S05]  /*15180*/  LOP3.LUT R7, R7, 0x1, RZ, 0xc0, !PT ;  /* 0x0000000107077812 */ /* 0x001fca00078ec0ff */
[----:B------:R-:W-:Y:S01]  /*15190*/  IMAD R16, R7, R16, 0x1c180 ;  /* 0x0001c18007107424 */ /* 0x000fe200078e0210 */
[----:B--2---:R-:W-:-:S13]  /*151a0*/  R2UR UR10, R4 ;  /* 0x00000000040a72ca */ /* 0x004fda00000e0000 */
[----:B------:R-:W-:Y:S02]  /*151b0*/  ULOP3.LUT UR26, UR10, 0x2, URZ, 0xfc, !UPT ;  /* 0x000000020a1a7892 */ /* 0x000fe4000f8efc3f */
[----:B------:R-:W-:Y:S02]  /*151c0*/  UIADD3 UR10, UR4, 0x3f, URZ ;  /* 0x0000003f040a7890 */ /* 0x000fe4000fffe03f */
[----:B------:R-:W-:Y:S02]  /*151d0*/  UIADD3 UR4, UR5, -0x1, URZ ;  /* 0xffffffff05047890 */ /* 0x000fe4000fffe03f */
[----:B------:R-:W-:Y:S02]  /*151e0*/  USHF.R.S32.HI UR11, URZ, 0x1f, UR10 ;  /* 0x0000001f3f0b7899 */ /* 0x000fe4000801140a */
[----:B------:R-:W-:Y:S02]  /*151f0*/  USHF.L.U32 UR5, UR9, UR6, URZ ;  /* 0x0000000609057299 */ /* 0x000fe4000800063f */
[----:B------:R-:W-:Y:S01]  /*15200*/  ULEA.HI UR11, UR11, UR10, URZ, 0x6 ;  /* 0x0000000a0b0b7291 */ /* 0x000fe2000f8f303f */
[----:B------:R-:W-:Y:S01]  /*15210*/  ULDC UR9, c[0x0][0x10] ;  /* 0x0000040000097ab9 */ /* 0x000fe20000000800 */
[----:B------:R-:W-:-:S02]  /*15220*/  ULOP3.LUT UR6, URZ, UR7, URZ, 0x33, !UPT ;  /* 0x000000073f067292 */ /* 0x000fc4000f8e333f */
[----:B------:R-:W-:Y:S01]  /*15230*/  UIMAD.WIDE.U32 UR8, UR8, UR9, URZ ;  /* 0x00000009080872a5 */ /* 0x000fe2000f8e003f */
[----:B------:R-:W-:Y:S01]  /*15240*/  ULDC UR7, c[0x0][0x14] ;  /* 0x0000050000077ab9 */ /* 0x000fe20000000800 */
[----:B------:R-:W-:Y:S02]  /*15250*/  USHF.R.S32.HI UR19, URZ, 0x6, UR11 ;  /* 0x000000063f137899 */ /* 0x000fe4000801140b */
[----:B------:R-:W-:Y:S02]  /*15260*/  UIMAD.WIDE.U32 UR22, UR8, UR7, URZ ;  /* 0x00000007081672a5 */ /* 0x000fe4000f8e003f */
[----:B------:R-:W-:Y:S02]  /*15270*/  UIMAD UR13, UR9, UR7, URZ ;  /* 0x00000007090d72a4 */ /* 0x000fe4000f8e023f */
[----:B------:R-:W-:Y:S02]  /*15280*/  UIADD3 UR27, UR19, 0x1, URZ ;  /* 0x00000001131b7890 */ /* 0x000fe4000fffe03f */
[----:B------:R-:W-:-:S12]  /*15290*/  UIADD3 UR13, UR23, UR13, URZ ;  /* 0x0000000d170d7290 */ /* 0x000fd8000fffe03f */
.L_x_535:
[----:B------:R-:W-:-:S03]  /*152a0*/  UMOV UR7, 0xffffffff ;  /* 0xffffffff00077882 */ /* 0x000fc60000000000 */
[----:B------:R-:W-:Y:S05]  /*152b0*/  BRA.DIV UR7, `(.L_x_525) ;  /* 0x0000001207647947 */ /* 0x000fea000b800000 */
[----:B------:R-:W-:-:S13]  /*152c0*/  ELECT P6, URZ, PT ;  /* 0x00000000003f782f */ /* 0x000fda00038c0000 */
.L_x_549:
[----:B------:R-:W0:Y:S01]  /*152d0*/  LDC R4, c[0x0][0x28c] ;  /* 0x0000a300ff047b82 */ /* 0x000e220000000800 */
[----:B------:R-:W-:Y:S01]  /*152e0*/  BSSY B1, `(.L_x_526) ;  /* 0x000003b000017945 */ /* 0x000fe20003800000 */
[----:B0-----:R-:W-:-:S13]  /*152f0*/  ISETP.LT.OR P6, PT, R4, 0x1, !P6 ;  /* 0x000000010400780c */ /* 0x001fda00077c1670 */
[----:B------:R-:W-:Y:S05]  /*15300*/  @P6 BRA `(.L_x_527) ;  /* 0x0000000000e06947 */ /* 0x000fea0003800000 */
[----:B------:R-:W-:Y:S02]  /*15310*/  IMAD R4, R2, 0x2, R7 ;  /* 0x0000000202047824 */ /* 0x000fe400078e0207 */
[----:B------:R-:W-:Y:S02]  /*15320*/  IMAD.SHL.U32 R2, R3, 0x100, RZ ;  /* 0x0000010003027824 */ /* 0x000fe400078e00ff */
[----:B------:R-:W-:Y:S02]  /*15330*/  IMAD R3, R4, 0x78, RZ ;  /* 0x0000007804037824 */ /* 0x000fe400078e02ff */
[----:B------:R-:W-:Y:S02]  /*15340*/  IMAD.MOV.U32 R12, RZ, RZ, RZ ;  /* 0x000000ffff0c7224 */ /* 0x000fe400078e00ff */
[----:B------:R-:W-:Y:S02]  /*15350*/  IMAD.U32 R13, RZ, RZ, UR27 ;  /* 0x0000001bff0d7e24 */ /* 0x000fe4000f8e00ff */
[----:B------:R-:W-:-:S02]  /*15360*/  IMAD.MOV.U32 R4, RZ, RZ, R0 ;  /* 0x000000ffff047224 */ /* 0x000fc400078e0000 */
[----:B------:R-:W-:-:S07]  /*15370*/  IMAD.MOV.U32 R5, RZ, RZ, R6 ;  /* 0x000000ffff057224 */ /* 0x000fce00078e0006 */
.L_x_530:
[----:B------:R-:W0:Y:S01]  /*15380*/  S2R R11, SR_CgaCtaId ;  /* 0x00000000000b7919 */ /* 0x000e220000008800 */
[----:B------:R-:W-:Y:S01]  /*15390*/  MOV R8, 0x400 ;  /* 0x0000040000087802 */ /* 0x000fe20000000f00 */
[----:B------:R-:W1:Y:S03]  /*153a0*/  S2R R15, SR_TID.X ;  /* 0x00000000000f7919 */ /* 0x000e660000002100 */
[----:B0-----:R-:W-:Y:S02]  /*153b0*/  LEA R14, R11, R8, 0x18 ;  /* 0x000000080b0e7211 */ /* 0x001fe400078ec0ff */
[----:B------:R-:W-:Y:S02]  /*153c0*/  SHF.L.U32 R11, R4, 0x1f, RZ ;  /* 0x0000001f040b7819 */ /* 0x000fe400000006ff */
[----:B-1----:R-:W-:Y:S01]  /*153d0*/  LOP3.LUT P1, RZ, R15, 0x7f, RZ, 0xc0, !PT ;  /* 0x0000007f0fff7812 */ /* 0x002fe2000782c0ff */
[----:B------:R-:W-:-:S04]  /*153e0*/  IMAD R8, R5, 0x8, R14 ;  /* 0x0000000805087824 */ /* 0x000fc800078e020e */
[----:B------:R-:W0:Y:S02]  /*153f0*/  SYNCS.PHASECHK.TRANS64.TRYWAIT P0, [R8+URZ+0x38], R11 ;  /* 0x0000380b080075a7 */ /* 0x000e24000800017f */
[----:B0-----:R-:W-:Y:S06]  /*15400*/  @!P0 BRA `(.L_x_528) ;  /* 0x0000001000308947 */ /* 0x001fec0003800000 */
.L_x_550:
[----:B0-----:R-:W0:Y:S01]  /*15410*/  @!P1 LDC R11, c[0x0][0x500] ;  /* 0x00014000ff0b9b82 */ /* 0x001e220000000800 */
[----:B------:R-:W-:-:S04]  /*15420*/  UPRMT UR7, UR26, 0x9910, URZ ;  /* 0x000099101a077896 */ /* 0x000fc8000800003f */
[----:B------:R-:W-:-:S06]  /*15430*/  UISETP.NE.AND UP0, UPT, UR7, 0x2, UPT ;  /* 0x000000020700788c */ /* 0x000fcc000bf05270 */
[----:B------:R-:W-:Y:S01]  /*15440*/  PLOP3.LUT P0, PT, PT, PT, UP0, 0x80, 0x0 ;  /* 0x000000000000781c */ /* 0x000fe20003f0f008 */
[----:B0-----:R0:W-:-:S12]  /*15450*/  @!P1 SYNCS.ARRIVE.TRANS64 RZ, [R8+URZ], R11 ;  /* 0x0000000b08ff99a7 */ /* 0x0011d8000800003f */
[----:B------:R-:W-:Y:S05]  /*15460*/  @P0 BRA `(.L_x_529) ;  /* 0x0000000000040947 */ /* 0x000fea0003800000 */
[----:B------:R-:W-:Y:S01]  /*15470*/  BPT.TRAP 0x1 ;  /* 0x000000040000795c */ /* 0x000fe20000300000 */
.L_x_529:
[----:B------:R-:W-:Y:S01]  /*15480*/  R2UR UR20, R14 ;  /* 0x000000000e1472ca */ /* 0x000fe200000e0000 */
[C---:B------:R-:W-:Y:S01]  /*15490*/  IMAD R14, R5.reuse, 0x4000, R14 ;  /* 0x00004000050e7824 */ /* 0x040fe200078e020e */
[----:B------:R-:W-:Y:S01]  /*154a0*/  R2UR UR9, R8 ;  /* 0x00000000080972ca */ /* 0x000fe200000e0000 */
[----:B0-----:R-:W-:Y:S01]  /*154b0*/  IMAD R8, R5, 0x3c00, R16 ;  /* 0x00003c0005087824 */ /* 0x001fe200078e0210 */
[----:B------:R-:W-:Y:S01]  /*154c0*/  UIADD3 UR14, UP0, UR24, 0xf0, URZ ;  /* 0x000000f0180e7890 */ /* 0x000fe2000ff1e03f */
[----:B------:R-:W-:Y:S01]  /*154d0*/  VIADD R13, R13, 0xffffffff ;  /* 0xffffffff0d0d7836 */ /* 0x000fe20000000000 */
[----:B------:R-:W-:Y:S01]  /*154e0*/  R2UR UR7, R14 ;  /* 0x000000000e0772ca */ /* 0x000fe200000e0000 */
[----:B------:R-:W-:Y:S01]  /*154f0*/  UIADD3 UR28, UP1, UR24, 0x1f0, URZ ;  /* 0x000001f0181c7890 */ /* 0x000fe2000ff3e03f */
[----:B------:R-:W-:Y:S01]  /*15500*/  R2UR UR8, R8 ;  /* 0x00000000080872ca */ /* 0x000fe200000e0000 */
[----:B------:R-:W-:Y:S01]  /*15510*/  UIADD3.X UR15, URZ, UR25, URZ, UP0, !UPT ;  /* 0x000000193f0f7290 */ /* 0x000fe200087fe43f */
[----:B------:R-:W-:Y:S01]  /*15520*/  R2UR UR11, R2 ;  /* 0x00000000020b72ca */ /* 0x000fe200000e0000 */
[----:B------:R-:W-:Y:S01]  /*15530*/  VIADD R5, R5, 0x1 ;  /* 0x0000000105057836 */ /* 0x000fe20000000000 */
[----:B------:R-:W-:Y:S01]  /*15540*/  R2UR UR10, R12 ;  /* 0x000000000c0a72ca */ /* 0x000fe200000e0000 */
[----:B------:R-:W-:Y:S01]  /*15550*/  UIADD3.X UR29, URZ, UR25, URZ, UP1, !UPT ;  /* 0x000000193f1d7290 */ /* 0x000fe20008ffe43f */
[----:B------:R-:W-:Y:S01]  /*15560*/  R2UR UR12, R10 ;  /* 0x000000000a0c72ca */ /* 0x000fe200000e0000 */
[----:B------:R-:W-:Y:S01]  /*15570*/  UMOV UR16, 0x0 ;  /* 0x0000000000107882 */ /* 0x000fe20000000000 */
[----:B------:R-:W-:Y:S01]  /*15580*/  R2UR UR21, R3 ;  /* 0x00000000031572ca */ /* 0x000fe200000e0000 */
[----:B------:R-:W-:Y:S01]  /*15590*/  UMOV UR17, 0x10000000 ;  /* 0x1000000000117882 */ /* 0x000fe20000000000 */
[----:B------:R-:W-:Y:S01]  /*155a0*/  ISETP.GT.AND P1, PT, R13, 0x1, PT ;  /* 0x000000010d00780c */ /* 0x000fe20003f24270 */
[----:B------:R-:W-:Y:S01]  /*155b0*/  UIADD3 UR18, UR7, 0x180, URZ ;  /* 0x0000018007127890 */ /* 0x000fe2000fffe03f */
[----:B------:R-:W-:Y:S01]  /*155c0*/  ISETP.NE.AND P0, PT, R5, 0x7, PT ;  /* 0x000000070500780c */ /* 0x000fe20003f05270 */
[----:B------:R-:W-:Y:S01]  /*155d0*/  UIADD3 UR7, UR20, UR8, URZ ;  /* 0x0000000814077290 */ /* 0x000fe2000fffe03f */
[----:B------:R-:W-:Y:S01]  /*155e0*/  VIADD R12, R12, 0x40 ;  /* 0x000000400c0c7836 */ /* 0x000fe20000000000 */
[----:B------:R-:W-:Y:S01]  /*155f0*/  UMOV UR30, 0x30000 ;  /* 0x00030000001e7882 */ /* 0x000fe20000000000 */
[----:B------:R-:W-:-:S02]  /*15600*/  SEL R11, RZ, 0x1, P0 ;  /* 0x00000001ff0b7807 */ /* 0x000fc40000000000 */
[----:B------:R-:W-:Y:S01]  /*15610*/  UMOV UR8, UR18 ;  /* 0x0000001200087c82 */ /* 0x000fe20008000000 */
[----:B------:R-:W-:Y:S01]  /*15620*/  SEL R5, R5, RZ, P0 ;  /* 0x000000ff05057207 */ /* 0x000fe20000000000 */
[----:B------:R0:W-:Y:S01]  /*15630*/  UTMALDG.3D [UR8], [UR14], desc[UR16] ;  /* 0x000010080e0075b4 */ /* 0x0001e20008011000 */
[----:B------:R-:W-:Y:S01]  /*15640*/  LOP3.LUT R4, R4, R11, RZ, 0x3c, !PT ;  /* 0x0000000b04047212 */ /* 0x000fe200078e3cff */
[----:B0-----:R-:W-:Y:S01]  /*15650*/  UMOV UR11, UR21 ;  /* 0x00000015000b7c82 */ /* 0x001fe20008000000 */
[----:B------:R-:W-:Y:S02]  /*15660*/  UMOV UR8, UR7 ;  /* 0x0000000700087c82 */ /* 0x000fe40008000000 */
[----:B------:R0:W-:Y:S02]  /*15670*/  UTMALDG.3D.MULTICAST [UR8], [UR28], UR30, desc[UR16] ;  /* 0x000010081c0073b4 */ /* 0x0001e4000801181e */
[----:B0-----:R-:W-:Y:S05]  /*15680*/  @P1 BRA `(.L_x_530) ;  /* 0xfffffffc003c1947 */ /* 0x001fea000383ffff */
.L_x_527:
[----:B------:R-:W-:Y:S05]  /*15690*/  BSYNC B1 ;  /* 0x0000000000017941 */ /* 0x000fea0003800000 */
.L_x_526:
[----:B------:R-:W2:Y:S01]  /*156a0*/  LDL.LU R17, [R1+0x90] ;  /* 0x0000900001117983 */ /* 0x000ea20000300800 */
[----:B------:R-:W-:Y:S01]  /*156b0*/  LOP3.LUT P1, RZ, R9, 0xff, RZ, 0xc0, !PT ;  /* 0x000000ff09ff7812 */ /* 0x000fe2000782c0ff */
[----:B------:R-:W-:Y:S01]  /*156c0*/  VIADD R6, R6, UR19 ;  /* 0x0000001306067c36 */ /* 0x000fe20008000000 */
[----:B------:R-:W-:Y:S01]  /*156d0*/  ULDC.64 UR8, c[0x0][0x650] ;  /* 0x0001940000087ab9 */ /* 0x000fe20000000a00 */
[----:B------:R-:W3:Y:S01]  /*156e0*/  LDL.LU R14, [R1+0x94] ;  /* 0x00009400010e7983 */ /* 0x000ee20000300800 */
[----:B------:R-:W-:Y:S01]  /*156f0*/  UISETP.GE.U32.AND UP0, UPT, UR19, 0x7, UPT ;  /* 0x000000071300788c */ /* 0x000fe2000bf06070 */
[C---:B------:R-:W-:Y:S01]  /*15700*/  IMAD.WIDE.U32 R2, R6.reuse, 0x24924925, RZ ;  /* 0x2492492506027825 */ /* 0x040fe200078e00ff */
[C---:B------:R-:W-:Y:S01]  /*15710*/  ISETP.GT.U32.AND P0, PT, R6.reuse, 0x6, PT ;  /* 0x000000060600780c */ /* 0x040fe20003f04070 */
[----:B------:R-:W-:Y:S01]  /*15720*/  BSSY B1, `(.L_x_531) ;  /* 0x0000077000017945 */ /* 0x000fe20003800000 */
[----:B------:R-:W-:Y:S01]  /*15730*/  PRMT R9, RZ, 0x7610, R9 ;  /* 0x00007610ff097816 */ /* 0x000fe20000000009 */
[----:B------:R-:W-:-:S02]  /*15740*/  IMAD.IADD R2, R6, 0x1, -R3 ;  /* 0x0000000106027824 */ /* 0x000fc400078e0a03 */
[----:B------:R-:W-:Y:S02]  /*15750*/  IMAD.MOV.U32 R10, RZ, RZ, -0x1 ;  /* 0xffffffffff0a7424 */ /* 0x000fe400078e00ff */
[----:B------:R-:W0:Y:S01]  /*15760*/  @P1 S2R R4, SR_CgaCtaId ;  /* 0x0000000000041919 */ /* 0x000e220000008800 */
[----:B------:R-:W-:Y:S02]  /*15770*/  LEA.HI R2, R2, R3, RZ, 0x1f ;  /* 0x0000000302027211 */ /* 0x000fe400078ff8ff */
[----:B------:R-:W-:-:S04]  /*15780*/  @P1 MOV R3, 0x400 ;  /* 0x0000040000031802 */ /* 0x000fc80000000f00 */
[----:B0-----:R-:W-:Y:S01]  /*15790*/  @P1 LEA R3, R4, R3, 0x18 ;  /* 0x0000000304031211 */ /* 0x001fe200078ec0ff */
[----:B------:R-:W-:-:S03]  /*157a0*/  IMAD.U32 R4, RZ, RZ, UR19 ;  /* 0x00000013ff047e24 */ /* 0x000fc6000f8e00ff */
[----:B------:R0:W-:Y:S01]  /*157b0*/  @P1 SYNCS.ARRIVE.TRANS64.A1T0 RZ, [R3+URZ+0x88], RZ ;  /* 0x000088ff03ff19a7 */ /* 0x0001e2000810003f */
[----:B------:R-:W-:Y:S02]  /*157c0*/  PLOP3.LUT P1, PT, PT, PT, UP0, 0x80, 0x0 ;  /* 0x000000000000781c */ /* 0x000fe40003f2f008 */
[----:B------:R-:W-:Y:S02]  /*157d0*/  ISETP.LT.U32.AND P0, PT, R4, 0x7, P0 ;  /* 0x000000070400780c */ /* 0x000fe40000701070 */
[----:B------:R-:W-:Y:S02]  /*157e0*/  PRMT R4, RZ, 0x7610, R4 ;  /* 0x00007610ff047816 */ /* 0x000fe40000000004 */
[----:B0-----:R-:W-:-:S04]  /*157f0*/  SEL R3, RZ, 0x1, !P0 ;  /* 0x00000001ff037807 */ /* 0x001fc80004000000 */
[----:B------:R-:W-:Y:S02]  /*15800*/  LOP3.LUT R0, R0, R3, RZ, 0x3c, !PT ;  /* 0x0000000300007212 */ /* 0x000fe400078e3cff */
[----:B------:R-:W-:Y:S01]  /*15810*/  SHF.R.U32.HI R3, RZ, 0x2, R2 ;  /* 0x00000002ff037819 */ /* 0x000fe20000011602 */
[----:B------:R-:W-:-:S03]  /*15820*/  IMAD.MOV.U32 R2, RZ, RZ, -0x1 ;  /* 0xffffffffff027424 */ /* 0x000fc600078e00ff */
[----:B------:R-:W-:Y:S01]  /*15830*/  @P1 LOP3.LUT R0, R0, 0x1, R3, 0x78, !PT ;  /* 0x0000000100001812 */ /* 0x000fe200078e7803 */
[----:B------:R-:W-:Y:S02]  /*15840*/  IMAD R6, R3, -0x7, R6 ;  /* 0xfffffff903067824 */ /* 0x000fe400078e0206 */
[----:B------:R-:W-:Y:S01]  /*15850*/  IMAD.MOV.U32 R3, RZ, RZ, -0x1 ;  /* 0xffffffffff037424 */ /* 0x000fe200078e00ff */
[----:B---3--:R-:W-:-:S04]  /*15860*/  IADD3 R14, P0, R14, UR22, RZ ;  /* 0x000000160e0e7c10 */ /* 0x008fc8000ff1e0ff */
[----:B--2---:R-:W-:Y:S01]  /*15870*/  IADD3.X R17, R17, UR13, RZ, P0, !PT ;  /* 0x0000000d11117c10 */ /* 0x004fe200087fe4ff */
[----:B------:R0:W-:Y:S01]  /*15880*/  STL [R1+0x94], R14 ;  /* 0x0000940e01007387 */ /* 0x0001e20000100800 */
[----:B------:R-:W-:-:S03]  /*15890*/  ISETP.GE.U32.AND P0, PT, R14, UR8, PT ;  /* 0x000000080e007c0c */ /* 0x000fc6000bf06070 */
[----:B------:R0:W-:Y:S01]  /*158a0*/  STL [R1+0x90], R17 ;  /* 0x0000901101007387 */ /* 0x0001e20000100800 */
[----:B------:R-:W-:-:S13]  /*158b0*/  ISETP.GE.U32.AND.EX P0, PT, R17, UR9, PT, P0 ;  /* 0x0000000911007c0c */ /* 0x000fda000bf06100 */
[----:B0-----:R-:W-:Y:S05]  /*158c0*/  @P0 BRA `(.L_x_532) ;  /* 0x0000000400700947 */ /* 0x001fea0003800000 */
[----:B------:R-:W2:Y:S01]  /*158d0*/  LDL R15, [R1+0xac] ;  /* 0x0000ac00010f7983 */ /* 0x000ea20000100800 */
[----:B------:R-:W0:Y:S01]  /*158e0*/  LDC R5, c[0x0][0x144] ;  /* 0x00005100ff057b82 */ /* 0x000e220000000800 */
[----:B------:R-:W-:Y:S01]  /*158f0*/  ULDC.64 UR8, c[0x0][0x628] ;  /* 0x00018a0000087ab9 */ /* 0x000fe20000000a00 */
[----:B------:R-:W-:Y:S01]  /*15900*/  ULDC UR10, c[0x0][0x630] ;  /* 0x00018c00000a7ab9 */ /* 0x000fe20000000800 */
[----:B------:R-:W1:Y:S01]  /*15910*/  S2R R8, SR_CTAID.X ;  /* 0x0000000000087919 */ /* 0x000e620000002500 */
[----:B------:R-:W3:Y:S04]  /*15920*/  S2R R2, SR_CTAID.Y ;  /* 0x0000000000027919 */ /* 0x000ee80000002600 */
[----:B------:R-:W4:Y:S01]  /*15930*/  LDC R11, c[0x0][0x148] ;  /* 0x00005200ff0b7b82 */ /* 0x000f220000000800 */
[----:B-1----:R-:W-:-:S02]  /*15940*/  I2FP.F32.U32 R3, R8 ;  /* 0x0000000800037245 */ /* 0x002fc40000201000 */
[----:B---3--:R-:W-:Y:S02]  /*15950*/  I2FP.F32.U32 R4, R2 ;  /* 0x0000000200047245 */ /* 0x008fe40000201000 */
[----:B--2---:R-:W-:-:S13]  /*15960*/  R2UR UR7, R15 ;  /* 0x000000000f0772ca */ /* 0x004fda00000e0000 */
[----:B------:R-:W-:-:S03]  /*15970*/  UISETP.NE.AND UP0, UPT, UR7, URZ, UPT ;  /* 0x0000003f0700728c */ /* 0x000fc6000bf05270 */
[----:B------:R-:W-:Y:S02]  /*15980*/  ULDC UR7, c[0x0][0x150] ;  /* 0x0000540000077ab9 */ /* 0x000fe40000000800 */
[----:B------:R-:W-:Y:S01]  /*15990*/  FMUL R3, R3, UR7 ;  /* 0x0000000703037c20 */ /* 0x000fe20008400000 */
[----:B------:R-:W-:Y:S01]  /*159a0*/  ULDC UR7, c[0x0][0x154] ;  /* 0x0000550000077ab9 */ /* 0x000fe20000000800 */
[----:B------:R-:W-:Y:S01]  /*159b0*/  PLOP3.LUT P0, PT, PT, PT, UP0, 0x80, 0x0 ;  /* 0x000000000000781c */ /* 0x000fe20003f0f008 */
[----:B------:R-:W-:-:S03]  /*159c0*/  FMUL R10, R4, UR7 ;  /* 0x00000007040a7c20 */ /* 0x000fc60008400000 */
[----:B------:R-:W1:Y:S08]  /*159d0*/  F2I.U32.TRUNC.NTZ R3, R3 ;  /* 0x0000000300037305 */ /* 0x000e70000020f000 */
[----:B------:R-:W2:Y:S01]  /*159e0*/  F2I.U32.TRUNC.NTZ R10, R10 ;  /* 0x0000000a000a7305 */ /* 0x000ea2000020f000 */
[----:B-1----:R-:W-:Y:S02]  /*159f0*/  IMAD.MOV R4, RZ, RZ, -R3 ;  /* 0x000000ffff047224 */ /* 0x002fe400078e0a03 */
[----:B------:R-:W-:-:S02]  /*15a00*/  IMAD.MOV.U32 R3, RZ, RZ, R17 ;  /* 0x000000ffff037224 */ /* 0x000fc400078e0011 */
[----:B0-----:R-:W-:Y:S02]  /*15a10*/  IMAD R8, R5, R4, R8 ;  /* 0x0000000405087224 */ /* 0x001fe400078e0208 */
[----:B--2---:R-:W-:-:S04]  /*15a20*/  IMAD.MOV R4, RZ, RZ, -R10 ;  /* 0x000000ffff047224 */ /* 0x004fc800078e0a0a */
[----:B----4-:R-:W-:Y:S01]  /*15a30*/  @P0 IMAD R8, R11, R4, R2 ;  /* 0x000000040b080224 */ /* 0x010fe200078e0202 */
[----:B------:R-:W-:Y:S01]  /*15a40*/  ISETP.NE.U32.AND P0, PT, RZ, UR8, PT ;  /* 0x00000008ff007c0c */ /* 0x000fe2000bf05070 */
[----:B------:R-:W-:-:S03]  /*15a50*/  IMAD.MOV.U32 R2, RZ, RZ, R14 ;  /* 0x000000ffff027224 */ /* 0x000fc600078e000e */
[----:B------:R-:W-:-:S13]  /*15a60*/  ISETP.NE.AND.EX P0, PT, RZ, UR9, PT, P0 ;  /* 0x00000009ff007c0c */ /* 0x000fda000bf05300 */
[----:B------:R-:W-:Y:S05]  /*15a70*/  @!P0 BRA `(.L_x_533) ;  /* 0x0000000000288947 */ /* 0x000fea0003800000 */
[----:B------:R-:W-:Y:S02]  /*15a80*/  ULDC UR7, c[0x0][0x634] ;  /* 0x00018d0000077ab9 */ /* 0x000fe40000000800 */
[----:B------:R-:W-:-:S05]  /*15a90*/  IADD3 R3, P0, R14, UR7, RZ ;  /* 0x000000070e037c10 */ /* 0x000fca000ff1e0ff */
[----:B------:R-:W-:-:S04]  /*15aa0*/  IMAD.X R11, RZ, RZ, R17, P0 ;  /* 0x000000ffff0b7224 */ /* 0x000fc800000e0611 */
[----:B------:R-:W-:-:S04]  /*15ab0*/  IMAD.WIDE.U32 R4, R11, UR8, RZ ;  /* 0x000000080b047c25 */ /* 0x000fc8000f8e00ff */
[----:B------:R-:W-:-:S04]  /*15ac0*/  IMAD.WIDE.U32 R4, P0, R3, UR9, R4 ;  /* 0x0000000903047c25 */ /* 0x000fc8000f800004 */
[----:B------:R-:W-:-:S04]  /*15ad0*/  IMAD.WIDE.U32 R2, R3, UR8, RZ ;  /* 0x0000000803027c25 */ /* 0x000fc8000f8e00ff */
[----:B------:R-:W-:Y:S01]  /*15ae0*/  IMAD.MOV.U32 R2, RZ, RZ, R5 ;  /* 0x000000ffff027224 */ /* 0x000fe200078e0005 */
[----:B------:R-:W-:Y:S01]  /*15af0*/  IADD3 RZ, P1, R3, R4, RZ ;  /* 0x0000000403ff7210 */ /* 0x000fe20007f3e0ff */
[----:B------:R-:W-:-:S04]  /*15b00*/  IMAD.X R3, RZ, RZ, RZ, P0 ;  /* 0x000000ffff037224 */ /* 0x000fc800000e06ff */
[----:B------:R-:W-:-:S08]  /*15b10*/  IMAD.WIDE.U32.X R2, R11, UR9, R2, P1 ;  /* 0x000000090b027c25 */ /* 0x000fd000088e0402 */
.L_x_533:
[--C-:B------:R-:W-:Y:S01]  /*15b20*/  SHF.R.U64 R10, R2, UR10, R3.reuse ;  /* 0x0000000a020a7c19 */ /* 0x100fe20008001203 */
[----:B------:R-:W-:Y:S01]  /*15b30*/  ULDC.64 UR8, c[0x0][0x620] ;  /* 0x0001880000087ab9 */ /* 0x000fe20000000a00 */
[----:B------:R-:W-:Y:S01]  /*15b40*/  SHF.R.U32.HI R2, RZ, UR10, R3 ;  /* 0x0000000aff027c19 */ /* 0x000fe20008011603 */
[----:B------:R-:W-:Y:S01]  /*15b50*/  IMAD.MOV.U32 R3, RZ, RZ, R17 ;  /* 0x000000ffff037224 */ /* 0x000fe200078e0011 */
[----:B------:R-:W-:Y:S01]  /*15b60*/  IADD3 R11, P0, RZ, -R10, RZ ;  /* 0x8000000aff0b7210 */ /* 0x000fe20007f1e0ff */
[----:B------:R-:W-:-:S03]  /*15b70*/  ULDC UR7, c[0x0][0x618] ;  /* 0x0001860000077ab9 */ /* 0x000fc60000000800 */
[----:B------:R-:W-:-:S05]  /*15b80*/  IADD3.X R2, RZ, ~R2, RZ, P0, !PT ;  /* 0x80000002ff027210 */ /* 0x000fca00007fe4ff */
[----:B------:R-:W-:-:S04]  /*15b90*/  IMAD R2, R2, UR8, RZ ;  /* 0x0000000802027c24 */ /* 0x000fc8000f8e02ff */
[----:B------:R-:W-:Y:S02]  /*15ba0*/  IMAD R5, R11, UR9, R2 ;  /* 0x000000090b057c24 */ /* 0x000fe4000f8e0202 */
[----:B------:R-:W-:-:S04]  /*15bb0*/  IMAD.MOV.U32 R2, RZ, RZ, R14 ;  /* 0x000000ffff027224 */ /* 0x000fc800078e000e */
[----:B------:R-:W-:Y:S01]  /*15bc0*/  IMAD.WIDE.U32 R2, R11, UR8, R2 ;  /* 0x000000080b027c25 */ /* 0x000fe2000f8e0002 */
[----:B------:R-:W-:Y:S02]  /*15bd0*/  ULDC.64 UR8, c[0x0][0x640] ;  /* 0x0001900000087ab9 */ /* 0x000fe40000000a00 */
[----:B------:R-:W-:Y:S01]  /*15be0*/  ISETP.NE.U32.AND P0, PT, RZ, UR8, PT ;  /* 0x00000008ff007c0c */ /* 0x000fe2000bf05070 */
[----:B------:R-:W-:-:S03]  /*15bf0*/  IMAD.IADD R3, R3, 0x1, R5 ;  /* 0x0000000103037824 */ /* 0x000fc600078e0205 */
[----:B------:R-:W-:Y:S02]  /*15c00*/  ISETP.NE.AND.EX P0, PT, RZ, UR9, PT, P0 ;  /* 0x00000009ff007c0c */ /* 0x000fe4000bf05300 */
[--C-:B------:R-:W-:Y:S02]  /*15c10*/  SHF.R.U64 R11, R2, UR7, R3.reuse ;  /* 0x00000007020b7c19 */ /* 0x100fe40008001203 */
[----:B------:R-:W-:Y:S01]  /*15c20*/  SHF.R.U32.HI R2, RZ, UR7, R3 ;  /* 0x00000007ff027c19 */ /* 0x000fe20008011603 */
[----:B------:R-:W-:-:S03]  /*15c30*/  ULDC UR7, c[0x0][0x608] ;  /* 0x0001820000077ab9 */ /* 0x000fc60000000800 */
[--C-:B------:R-:W-:Y:S02]  /*15c40*/  SHF.R.U64 R12, R11, UR7, R2.reuse ;  /* 0x000000070b0c7c19 */ /* 0x100fe40008001202 */
[----:B------:R-:W-:Y:S01]  /*15c50*/  SHF.R.U32.HI R3, RZ, UR7, R2 ;  /* 0x00000007ff037c19 */ /* 0x000fe20008011602 */
[----:B------:R-:W-:-:S03]  /*15c60*/  ULDC UR7, c[0x0][0x658] ;  /* 0x0001960000077ab9 */ /* 0x000fc60000000800 */
[--C-:B------:R-:W-:Y:S02]  /*15c70*/  SHF.R.U64 R13, R12, UR7, R3.reuse ;  /* 0x000000070c0d7c19 */ /* 0x100fe40008001203 */
[----:B------:R-:W-:-:S03]  /*15c80*/  SHF.R.U32.HI R14, RZ, UR7, R3 ;  /* 0x00000007ff0e7c19 */ /* 0x000fc60008011603 */
[----:B------:R-:W-:Y:S02]  /*15c90*/  IMAD.MOV.U32 R2, RZ, RZ, R13 ;  /* 0x000000ffff027224 */ /* 0x000fe400078e000d */
[----:B------:R-:W-:Y:S01]  /*15ca0*/  IMAD.MOV.U32 R3, RZ, RZ, R14 ;  /* 0x000000ffff037224 */ /* 0x000fe200078e000e */
[----:B------:R-:W-:Y:S06]  /*15cb0*/  @!P0 BRA `(.L_x_534) ;  /* 0x0000000000288947 */ /* 0x000fec0003800000 */
        /* <DEDUP_REMOVED lines=10> */
.L_x_534:
[----:B------:R-:W-:Y:S01]  /*15d60*/  R2UR UR7, R15 ;  /* 0x000000000f0772ca */ /* 0x000fe200000e0000 */
[----:B------:R-:W-:Y:S01]  /*15d70*/  IMAD.MOV.U32 R4, RZ, RZ, 0x1 ;  /* 0x00000001ff047424 */ /* 0x000fe200078e00ff */
[----:B------:R-:W-:-:S11]  /*15d80*/  LOP3.LUT R12, R12, UR6, RZ, 0xc0, !PT ;  /* 0x000000060c0c7c12 */ /* 0x000fd6000f8ec0ff */
[----:B------:R-:W-:-:S03]  /*15d90*/  UISETP.NE.AND UP0, UPT, UR7, URZ, UPT ;  /* 0x0000003f0700728c */ /* 0x000fc6000bf05270 */
[----:B------:R-:W-:Y:S02]  /*15da0*/  ULDC UR7, c[0x0][0x648] ;  /* 0x0001920000077ab9 */ /* 0x000fe40000000800 */
[----:B------:R-:W-:Y:S01]  /*15db0*/  SHF.R.U64 R3, R2, UR7, R3 ;  /* 0x0000000702037c19 */ /* 0x000fe20008001203 */
[----:B------:R-:W-:Y:S01]  /*15dc0*/  ULDC UR7, c[0x0][0x638] ;  /* 0x00018e0000077ab9 */ /* 0x000fe20000000800 */
[----:B------:R-:W-:Y:S02]  /*15dd0*/  PLOP3.LUT P0, PT, PT, PT, UP0, 0x40, 0x0 ;  /* 0x000000000000781c */ /* 0x000fe40003f0e808 */
[----:B------:R-:W-:Y:S01]  /*15de0*/  PLOP3.LUT P1, PT, PT, PT, UP0, 0x40, 0x0 ;  /* 0x000000000000781c */ /* 0x000fe20003f2e808 */
[----:B------:R-:W-:Y:S02]  /*15df0*/  IMAD.MOV R2, RZ, RZ, -R3 ;  /* 0x000000ffff027224 */ /* 0x000fe400078e0a03 */
[----:B------:R-:W-:Y:S02]  /*15e00*/  IMAD R5, R3, UR5, R12 ;  /* 0x0000000503057c24 */ /* 0x000fe4000f8e020c */
[----:B------:R-:W-:Y:S01]  /*15e10*/  IMAD R13, R2, UR7, R13 ;  /* 0x00000007020d7c24 */ /* 0x000fe2000f8e020d */
[----:B------:R-:W-:Y:S01]  /*15e20*/  ULDC UR7, c[0x0][0x610] ;  /* 0x0001840000077ab9 */ /* 0x000fe20000000800 */
[----:B------:R-:W-:Y:S01]  /*15e30*/  LOP3.LUT R2, R11, UR4, RZ, 0xc0, !PT ;  /* 0x000000040b027c12 */ /* 0x000fe2000f8ec0ff */
[----:B------:R-:W-:Y:S01]  /*15e40*/  IMAD R8, R5, UR7, R8 ;  /* 0x0000000705087c24 */ /* 0x000fe2000f8e0208 */
[----:B------:R-:W-:-:S03]  /*15e50*/  ULDC UR7, c[0x0][0x600] ;  /* 0x0001800000077ab9 */ /* 0x000fc60000000800 */
[----:B------:R-:W-:-:S05]  /*15e60*/  IMAD R13, R13, UR7, R2 ;  /* 0x000000070d0d7c24 */ /* 0x000fca000f8e0202 */
[----:B------:R-:W-:Y:S02]  /*15e70*/  SEL R2, R13, R8, P0 ;  /* 0x000000080d027207 */ /* 0x000fe40000000000 */
[----:B------:R-:W-:-:S07]  /*15e80*/  SEL R3, R8, R13, P1 ;  /* 0x0000000d08037207 */ /* 0x000fce0000800000 */
.L_x_532:
[----:B------:R-:W-:Y:S05]  /*15e90*/  BSYNC B1 ;  /* 0x0000000000017941 */ /* 0x000fea0003800000 */
.L_x_531:
[----:B------:R-:W-:-:S13]  /*15ea0*/  LOP3.LUT P0, RZ, R4, 0xff, RZ, 0xc0, !PT ;  /* 0x000000ff04ff7812 */ /* 0x000fda000780c0ff */
[----:B------:R-:W-:Y:S05]  /*15eb0*/  @P0 BRA `(.L_x_535) ;  /* 0xfffffff000f80947 */ /* 0x000fea000383ffff */
[----:B------:R-:W-:Y:S05]  /*15ec0*/  BSYNC B0 ;  /* 0x0000000000007941 */ /* 0x000fea0003800000 */
.L_x_524:
[----:B------:R-:W-:-:S03]  /*15ed0*/  UMOV UR7, 0xffffffff ;  /* 0xffffffff00077882 */ /* 0x000fc60000000000 */
[----:B------:R-:W-:Y:S05]  /*15ee0*/  BRA.DIV UR7, `(.L_x_536) ;  /* 0x00000006078c7947 */ /* 0x000fea000b800000 */
[----:B------:R-:W-:-:S13]  /*15ef0*/  ELECT P6, URZ, PT ;  /* 0x00000000003f782f */ /* 0x000fda00038c0000 */
.L_x_553:
[----:B------:R-:W-:Y:S04]  /*15f00*/  BSSY B0, `(.L_x_537) ;  /* 0x0000049000007945 */ /* 0x000fe80003800000 */
[----:B------:R-:W-:Y:S05]  /*15f10*/  @!P6 BRA `(.L_x_538) ;  /* 0x00000004001ce947 */ /* 0x000fea0003800000 */
[----:B------:R-:W2:Y:S02]  /*15f20*/  LDL R2, [R1+0x88] ;  /* 0x0000880001027983 */ /* 0x000ea40000100800 */
[----:B--2---:R-:W-:-:S13]  /*15f30*/  R2UR UR7, R2 ;  /* 0x00000000020772ca */ /* 0x004fda00000e0000 */
[----:B------:R-:W-:-:S04]  /*15f40*/  ULOP3.LUT UR7, UR7, 0x2, URZ, 0xfc, !UPT ;  /* 0x0000000207077892 */ /* 0x000fc8000f8efc3f */
[----:B------:R-:W-:-:S06]  /*15f50*/  UISETP.NE.AND UP0, UPT, UR7, 0x3, UPT ;  /* 0x000000030700788c */ /* 0x000fcc000bf05270 */
[----:B------:R-:W-:-:S13]  /*15f60*/  PLOP3.LUT P0, PT, PT, PT, UP0, 0x80, 0x0 ;  /* 0x000000000000781c */ /* 0x000fda0003f0f008 */
[----:B------:R-:W-:Y:S05]  /*15f70*/  @!P0 BRA `(.L_x_539) ;  /* 0x0000000000048947 */ /* 0x000fea0003800000 */
[----:B------:R-:W-:Y:S01]  /*15f80*/  BPT.TRAP 0x1 ;  /* 0x000000040000795c */ /* 0x000fe20000300000 */
.L_x_539:
[----:B------:R-:W0:Y:S01]  /*15f90*/  S2R R3, SR_CgaCtaId ;  /* 0x0000000000037919 */ /* 0x000e220000008800 */
[----:B------:R-:W-:-:S04]  /*15fa0*/  MOV R2, 0x400 ;  /* 0x0000040000027802 */ /* 0x000fc80000000f00 */
[----:B0-----:R-:W-:Y:S02]  /*15fb0*/  LEA R3, R3, R2, 0x18 ;  /* 0x0000000203037211 */ /* 0x001fe400078ec0ff */
[----:B------:R-:W-:-:S03]  /*15fc0*/  SHF.L.U32 R2, R0, 0x1f, RZ ;  /* 0x0000001f00027819 */ /* 0x000fc600000006ff */
[----:B------:R-:W-:-:S04]  /*15fd0*/  VIADD R3, R3, 0x38 ;  /* 0x0000003803037836 */ /* 0x000fc80000000000 */
[----:B------:R-:W-:-:S04]  /*15fe0*/  IMAD R5, R6, 0x8, R3 ;  /* 0x0000000806057824 */ /* 0x000fc800078e0203 */
[----:B------:R-:W0:Y:S02]  /*15ff0*/  SYNCS.PHASECHK.TRANS64.TRYWAIT P0, [R5+URZ], R2 ;  /* 0x00000002050075a7 */ /* 0x000e24000800017f */
[----:B0-----:R-:W-:Y:S05]  /*16000*/  @!P0 BRA `(.L_x_540) ;  /* 0x0000000400648947 */ /* 0x001fea0003800000 */
.L_x_554:
[----:B------:R-:W-:-:S05]  /*16010*/  VIADD R6, R6, 0x1 ;  /* 0x0000000106067836 */ /* 0x000fca0000000000 */
[----:B------:R-:W-:-:S04]  /*16020*/  ISETP.NE.AND P0, PT, R6, 0x7, PT ;  /* 0x000000070600780c */ /* 0x000fc80003f05270 */
[----:B0-----:R-:W-:Y:S02]  /*16030*/  SEL R5, RZ, 0x1, P0 ;  /* 0x00000001ff057807 */ /* 0x001fe40000000000 */
[----:B------:R-:W-:Y:S02]  /*16040*/  SEL R6, R6, RZ, P0 ;  /* 0x000000ff06067207 */ /* 0x000fe40000000000 */
[----:B------:R-:W-:-:S03]  /*16050*/  LOP3.LUT R5, R0, R5, RZ, 0x3c, !PT ;  /* 0x0000000500057212 */ /* 0x000fc600078e3cff */
[----:B------:R-:W-:Y:S01]  /*16060*/  IMAD R7, R6, 0x8, R3 ;  /* 0x0000000806077824 */ /* 0x000fe200078e0203 */
[----:B------:R-:W-:-:S04]  /*16070*/  SHF.L.U32 R0, R5, 0x1f, RZ ;  /* 0x0000001f05007819 */ /* 0x000fc800000006ff */
[----:B------:R-:W0:Y:S02]  /*16080*/  SYNCS.PHASECHK.TRANS64.TRYWAIT P0, [R7+URZ], R0 ;  /* 0x00000000070075a7 */ /* 0x000e24000800017f */
[----:B0-----:R-:W-:Y:S05]  /*16090*/  @!P0 BRA `(.L_x_541) ;  /* 0x0000000400548947 */ /* 0x001fea0003800000 */
.L_x_555:
[----:B0-----:R-:W-:-:S05]  /*160a0*/  VIADD R0, R6, 0x1 ;  /* 0x0000000106007836 */ /* 0x001fca0000000000 */
[----:B------:R-:W-:-:S04]  /*160b0*/  ISETP.NE.AND P0, PT, R0, 0x7, PT ;  /* 0x000000070000780c */ /* 0x000fc80003f05270 */
[----:B------:R-:W-:Y:S02]  /*160c0*/  SEL R2, RZ, 0x1, P0 ;  /* 0x00000001ff027807 */ /* 0x000fe40000000000 */
[----:B------:R-:W-:Y:S02]  /*160d0*/  SEL R4, R0, RZ, P0 ;  /* 0x000000ff00047207 */ /* 0x000fe40000000000 */
[----:B------:R-:W-:-:S03]  /*160e0*/  LOP3.LUT R5, R5, R2, RZ, 0x3c, !PT ;  /* 0x0000000205057212 */ /* 0x000fc600078e3cff */
[----:B------:R-:W-:Y:S01]  /*160f0*/  IMAD R7, R4, 0x8, R3 ;  /* 0x0000000804077824 */ /* 0x000fe200078e0203 */
[----:B------:R-:W-:-:S04]  /*16100*/  SHF.L.U32 R0, R5, 0x1f, RZ ;  /* 0x0000001f05007819 */ /* 0x000fc800000006ff */
[----:B------:R-:W0:Y:S02]  /*16110*/  SYNCS.PHASECHK.TRANS64.TRYWAIT P0, [R7+URZ], R0 ;  /* 0x00000000070075a7 */ /* 0x000e24000800017f */
[----:B0-----:R-:W-:Y:S05]  /*16120*/  @!P0 BRA `(.L_x_542) ;  /* 0x0000000400448947 */ /* 0x001fea0003800000 */
.L_x_556:
        /* <DEDUP_REMOVED lines=9> */
.L_x_557:
        /* <DEDUP_REMOVED lines=9> */
.L_x_558:
        /* <DEDUP_REMOVED lines=9> */
.L_x_559:
[----:B0-----:R-:W-:-:S05]  /*162e0*/  VIADD R0, R4, 0x1 ;  /* 0x0000000104007836 */ /* 0x001fca0000000000 */
[----:B------:R-:W-:-:S04]  /*162f0*/  ISETP.NE.AND P0, PT, R0, 0x7, PT ;  /* 0x000000070000780c */ /* 0x000fc80003f05270 */
[----:B------:R-:W-:Y:S02]  /*16300*/  SEL R2, RZ, 0x1, P0 ;  /* 0x00000001ff027807 */ /* 0x000fe40000000000 */
[----:B------:R-:W-:Y:S02]  /*16310*/  SEL R0, R0, RZ, P0 ;  /* 0x000000ff00007207 */ /* 0x000fe40000000000 */
[----:B------:R-:W-:-:S03]  /*16320*/  LOP3.LUT R2, R5, R2, RZ, 0x3c, !PT ;  /* 0x0000000205027212 */ /* 0x000fc600078e3cff */
[----:B------:R-:W-:Y:S01]  /*16330*/  IMAD R3, R0, 0x8, R3 ;  /* 0x0000000800037824 */ /* 0x000fe200078e0203 */
[----:B------:R-:W-:-:S07]  /*16340*/  SHF.L.U32 R0, R2, 0x1f, RZ ;  /* 0x0000001f02007819 */ /* 0x000fce00000006ff */
.L_x_546:
[----:B0-----:R0:W1:Y:S02]  /*16350*/  SYNCS.PHASECHK.TRANS64.TRYWAIT P0, [R3+URZ], R0 ;  /* 0x00000000030075a7 */ /* 0x001064000800017f */
[----:B-1----:R-:W-:Y:S05]  /*16360*/  @!P0 NANOSLEEP.SYNCS 0x989680 ;  /* 0x009896800000895d */ /* 0x002fea0003900000 */
[----:B------:R-:W1:Y:S02]  /*16370*/  @!P0 SYNCS.PHASECHK.TRANS64 P0, [R3+URZ], R0 ;  /* 0x00000000030085a7 */ /* 0x000e64000800007f */
[----:B-1----:R-:W-:Y:S05]  /*16380*/  @!P0 BRA `(.L_x_546) ;  /* 0xfffffffc00f08947 */ /* 0x002fea000383ffff */
.L_x_538:
[----:B------:R-:W-:Y:S05]  /*16390*/  BSYNC B0 ;  /* 0x0000000000007941 */ /* 0x000fea0003800000 */
.L_x_537:
[----:B------:R-:W-:Y:S05]  /*163a0*/  EXIT ;  /* 0x000000000000794d */ /* 0x000fea0003800000 */
.L_x_21:
[----:B--2---:R2:W3:Y:S02]  /*163b0*/  SYNCS.PHASECHK.TRANS64.TRYWAIT P1, [R3+URZ], R2 ;  /* 0x00000002030075a7 */ /* 0x0044e4000802017f */
[----:B---3--:R-:W-:Y:S05]  /*163c0*/  @!P1 NANOSLEEP.SYNCS 0x989680 ;  /* 0x009896800000995d */ /* 0x008fea0003900000 */
[----:B------:R-:W3:Y:S02]  /*163d0*/  @!P1 SYNCS.PHASECHK.TRANS64 P1, [R3+URZ], R2 ;  /* 0x00000002030095a7 */ /* 0x000ee4000802007f */
[----:B---3--:R-:W-:Y:S05]  /*163e0*/  @!P1 BRA `(.L_x_21) ;  /* 0xfffffffc00f09947 */ /* 0x008fea000383ffff */
[----:B------:R-:W-:Y:S05]  /*163f0*/  BRA `(.L_x_20) ;  /* 0xfffffeb400607947 */ /* 0x000fea000383ffff */
.L_x_26:
[----:B--2---:R2:W3:Y:S02]  /*16400*/  SYNCS.PHASECHK.TRANS64.TRYWAIT P1, [R4+URZ], R5 ;  /* 0x00000005040075a7 */ /* 0x0044e4000802017f */
[----:B---3--:R-:W-:Y:S05]  /*16410*/  @!P1 NANOSLEEP.SYNCS 0x989680 ;  /* 0x009896800000995d */ /* 0x008fea0003900000 */
[----:B------:R-:W3:Y:S02]  /*16420*/  @!P1 SYNCS.PHASECHK.TRANS64 P1, [R4+URZ], R5 ;  /* 0x00000005040095a7 */ /* 0x000ee4000802007f */
[----:B---3--:R-:W-:Y:S05]  /*16430*/  @!P1 BRA `(.L_x_26) ;  /* 0xfffffffc00f09947 */ /* 0x008fea000383ffff */
[----:B------:R-:W-:Y:S05]  /*16440*/  BRA `(.L_x_25) ;  /* 0xfffffed800587947 */ /* 0x000fea000383ffff */
.L_x_525:
[----:B------:R-:W-:Y:S01]  /*16450*/  BSSY B1, `(.L_x_547) ;  /* 0x0000006000017945 */ /* 0x000fe20003800000 */
[----:B------:R-:W-:-:S07]  /*16460*/  IMAD.MOV.U32 R15, RZ, RZ, -0x1 ;  /* 0xffffffffff0f7424 */ /* 0x000fce00078e00ff */
[----:B------:R-:W-:Y:S05]  /*16470*/  WARPSYNC.COLLECTIVE R15, `(.L_x_548) ;  /* 0x000000000f0c7348 */ /* 0x000fea0003c00000 */
[----:B------:R-:W-:Y:S02]  /*16480*/  ELECT P6, UR62, PT ;  /* 0x00000000003e782f */ /* 0x000fe400038c0000 */
[----:B------:R-:W-:Y:S01]  /*16490*/  MOV R14, UR62 ;  /* 0x0000003e000e7c02 */ /* 0x000fe20008000f00 */
[----:B------:R-:W-:Y:S10]  /*164a0*/  ENDCOLLECTIVE ;  /* 0x000000000000791b */ /* 0x000ff40003800000 */
.L_x_548:
[----:B------:R-:W-:Y:S05]  /*164b0*/  BSYNC B1 ;  /* 0x0000000000017941 */ /* 0x000fea0003800000 */
.L_x_547:
[----:B------:R-:W-:Y:S05]  /*164c0*/  BRA `(.L_x_549) ;  /* 0xffffffec00807947 */ /* 0x000fea000383ffff */
.L_x_528:
[----:B0-----:R0:W1:Y:S02]  /*164d0*/  SYNCS.PHASECHK.TRANS64.TRYWAIT P0, [R8+URZ+0x38], R11 ;  /* 0x0000380b080075a7 */ /* 0x001064000800017f */
[----:B-1----:R-:W-:Y:S05]  /*164e0*/  @!P0 NANOSLEEP.SYNCS 0x989680 ;  /* 0x009896800000895d */ /* 0x002fea0003900000 */
[----:B------:R-:W1:Y:S02]  /*164f0*/  @!P0 SYNCS.PHASECHK.TRANS64 P0, [R8+URZ+0x38], R11 ;  /* 0x0000380b080085a7 */ /* 0x000e64000800007f */
[----:B-1----:R-:W-:Y:S05]  /*16500*/  @!P0 BRA `(.L_x_528) ;  /* 0xfffffffc00f08947 */ /* 0x002fea000383ffff */
[----:B------:R-:W-:Y:S05]  /*16510*/  BRA `(.L_x_550) ;  /* 0xffffffec00bc7947 */ /* 0x000fea000383ffff */
.L_x_536:
[----:B------:R-:W-:Y:S01]  /*16520*/  BSSY B0, `(.L_x_551) ;  /* 0x0000006000007945 */ /* 0x000fe20003800000 */
[----:B------:R-:W-:-:S07]  /*16530*/  IMAD.MOV.U32 R15, RZ, RZ, -0x1 ;  /* 0xffffffffff0f7424 */ /* 0x000fce00078e00ff */
[----:B------:R-:W-:Y:S05]  /*16540*/  WARPSYNC.COLLECTIVE R15, `(.L_x_552) ;  /* 0x000000000f0c7348 */ /* 0x000fea0003c00000 */
[----:B------:R-:W-:Y:S02]  /*16550*/  ELECT P6, UR62, PT ;  /* 0x00000000003e782f */ /* 0x000fe400038c0000 */
[----:B------:R-:W-:Y:S01]  /*16560*/  MOV R14, UR62 ;  /* 0x0000003e000e7c02 */ /* 0x000fe20008000f00 */
[----:B------:R-:W-:Y:S10]  /*16570*/  ENDCOLLECTIVE ;  /* 0x000000000000791b */ /* 0x000ff40003800000 */
.L_x_552:
[----:B------:R-:W-:Y:S05]  /*16580*/  BSYNC B0 ;  /* 0x0000000000007941 */ /* 0x000fea0003800000 */
.L_x_551:
[----:B------:R-:W-:Y:S05]  /*16590*/  BRA `(.L_x_553) ;  /* 0xfffffff800587947 */ /* 0x000fea000383ffff */
.L_x_540:
[----:B0-----:R0:W1:Y:S02]  /*165a0*/  SYNCS.PHASECHK.TRANS64.TRYWAIT P0, [R5+URZ], R2 ;  /* 0x00000002050075a7 */ /* 0x001064000800017f */
[----:B-1----:R-:W-:Y:S05]  /*165b0*/  @!P0 NANOSLEEP.SYNCS 0x989680 ;  /* 0x009896800000895d */ /* 0x002fea0003900000 */
[----:B------:R-:W1:Y:S02]  /*165c0*/  @!P0 SYNCS.PHASECHK.TRANS64 P0, [R5+URZ], R2 ;  /* 0x00000002050085a7 */ /* 0x000e64000800007f */
[----:B-1----:R-:W-:Y:S05]  /*165d0*/  @!P0 BRA `(.L_x_540) ;  /* 0xfffffffc00f08947 */ /* 0x002fea000383ffff */
[----:B------:R-:W-:Y:S05]  /*165e0*/  BRA `(.L_x_554) ;  /* 0xfffffff800887947 */ /* 0x000fea000383ffff */
.L_x_541:
[----:B0-----:R0:W1:Y:S02]  /*165f0*/  SYNCS.PHASECHK.TRANS64.TRYWAIT P0, [R7+URZ], R0 ;  /* 0x00000000070075a7 */ /* 0x001064000800017f */
[----:B-1----:R-:W-:Y:S05]  /*16600*/  @!P0 NANOSLEEP.SYNCS 0x989680 ;  /* 0x009896800000895d */ /* 0x002fea0003900000 */
[----:B------:R-:W1:Y:S02]  /*16610*/  @!P0 SYNCS.PHASECHK.TRANS64 P0, [R7+URZ], R0 ;  /* 0x00000000070085a7 */ /* 0x000e64000800007f */
[----:B-1----:R-:W-:Y:S05]  /*16620*/  @!P0 BRA `(.L_x_541) ;  /* 0xfffffffc00f08947 */ /* 0x002fea000383ffff */
[----:B------:R-:W-:Y:S05]  /*16630*/  BRA `(.L_x_555) ;  /* 0xfffffff800987947 */ /* 0x000fea000383ffff */
.L_x_542:
[----:B0-----:R0:W1:Y:S02]  /*16640*/  SYNCS.PHASECHK.TRANS64.TRYWAIT P0, [R7+URZ], R0 ;  /* 0x00000000070075a7 */ /* 0x001064000800017f */
[----:B-1----:R-:W-:Y:S05]  /*16650*/  @!P0 NANOSLEEP.SYNCS 0x989680 ;  /* 0x009896800000895d */ /* 0x002fea0003900000 */
[----:B------:R-:W1:Y:S02]  /*16660*/  @!P0 SYNCS.PHASECHK.TRANS64 P0, [R7+URZ], R0 ;  /* 0x00000000070085a7 */ /* 0x000e64000800007f */
[----:B-1----:R-:W-:Y:S05]  /*16670*/  @!P0 BRA `(.L_x_542) ;  /* 0xfffffffc00f08947 */ /* 0x002fea000383ffff */
[----:B------:R-:W-:Y:S05]  /*16680*/  BRA `(.L_x_556) ;  /* 0xfffffff800a87947 */ /* 0x000fea000383ffff */
.L_x_543:
[----:B0-----:R0:W1:Y:S02]  /*16690*/  SYNCS.PHASECHK.TRANS64.TRYWAIT P0, [R7+URZ], R0 ;  /* 0x00000000070075a7 */ /* 0x001064000800017f */
[----:B-1----:R-:W-:Y:S05]  /*166a0*/  @!P0 NANOSLEEP.SYNCS 0x989680 ;  /* 0x009896800000895d */ /* 0x002fea0003900000 */
[----:B------:R-:W1:Y:S02]  /*166b0*/  @!P0 SYNCS.PHASECHK.TRANS64 P0, [R7+URZ], R0 ;  /* 0x00000000070085a7 */ /* 0x000e64000800007f */
[----:B-1----:R-:W-:Y:S05]  /*166c0*/  @!P0 BRA `(.L_x_543) ;  /* 0xfffffffc00f08947 */ /* 0x002fea000383ffff */
[----:B------:R-:W-:Y:S05]  /*166d0*/  BRA `(.L_x_557) ;  /* 0xfffffff800b87947 */ /* 0x000fea000383ffff */
.L_x_544:
[----:B0-----:R0:W1:Y:S02]  /*166e0*/  SYNCS.PHASECHK.TRANS64.TRYWAIT P0, [R7+URZ], R0 ;  /* 0x00000000070075a7 */ /* 0x001064000800017f */
[----:B-1----:R-:W-:Y:S05]  /*166f0*/  @!P0 NANOSLEEP.SYNCS 0x989680 ;  /* 0x009896800000895d */ /* 0x002fea0003900000 */
[----:B------:R-:W1:Y:S02]  /*16700*/  @!P0 SYNCS.PHASECHK.TRANS64 P0, [R7+URZ], R0 ;  /* 0x00000000070085a7 */ /* 0x000e64000800007f */
[----:B-1----:R-:W-:Y:S05]  /*16710*/  @!P0 BRA `(.L_x_544) ;  /* 0xfffffffc00f08947 */ /* 0x002fea000383ffff */
[----:B------:R-:W-:Y:S05]  /*16720*/  BRA `(.L_x_558) ;  /* 0xfffffff800c87947 */ /* 0x000fea000383ffff */
.L_x_545:
[----:B0-----:R0:W1:Y:S02]  /*16730*/  SYNCS.PHASECHK.TRANS64.TRYWAIT P0, [R7+URZ], R0 ;  /* 0x00000000070075a7 */ /* 0x001064000800017f */
[----:B-1----:R-:W-:Y:S05]  /*16740*/  @!P0 NANOSLEEP.SYNCS 0x989680 ;  /* 0x009896800000895d */ /* 0x002fea0003900000 */
[----:B------:R-:W1:Y:S02]  /*16750*/  @!P0 SYNCS.PHASECHK.TRANS64 P0, [R7+URZ], R0 ;  /* 0x00000000070085a7 */ /* 0x000e64000800007f */
[----:B-1----:R-:W-:Y:S05]  /*16760*/  @!P0 BRA `(.L_x_545) ;  /* 0xfffffffc00f08947 */ /* 0x002fea000383ffff */
[----:B------:R-:W-:Y:S05]  /*16770*/  BRA `(.L_x_559) ;  /* 0xfffffff800d87947 */ /* 0x000fea000383ffff */
.L_x_560:
[----:B------:R-:W-:-:S00]  /*16780*/  BRA `(.L_x_560) ;  /* 0xfffffffc00fc7947 */ /* 0x000fc0000383ffff */
[----:B------:R-:W-:-:S00]  /*16790*/  NOP ;  /* 0x0000000000007918 */ /* 0x000fc00000000000 */
        /* <DEDUP_REMOVED lines=14> */
.L_x_561:


//--------------------- .nv.global.init           --------------------------
	.section	.nv.global.init,"aw",@progbits
.nv.global.init:
	.type		$str$22,@object
	.size		$str$22,($str$23 - $str$22)
$str$22:
        /*0000*/ 	.byte	0x6b, 0x5f, 0x74, 0x69, 0x6c, 0x65, 0x5f, 0x63, 0x6f, 0x75, 0x6e, 0x74, 0x20, 0x3e, 0x3d, 0x20
        /*0010*/ 	.byte	0x31, 0x00
	.type		$str$23,@object
	.size		$str$23,(__unnamed_1 - $str$23)
$str$23:
        /*0012*/ 	.byte	0x2f, 0x74, 0x6d, 0x70, 0x2f, 0x63, 0x75, 0x74, 0x6c, 0x61, 0x73, 0x73, 0x5f, 0x73, 0x77, 0x65
        /*0022*/ 	.byte	0x65, 0x70, 0x5f, 0x73, 0x72, 0x63, 0x2f, 0x69, 0x6e, 0x63, 0x6c, 0x75, 0x64, 0x65, 0x2f, 0x63
        /*0032*/ 	.byte	0x75, 0x74, 0x6c, 0x61, 0x73, 0x73, 0x2f, 0x67, 0x65, 0x6d, 0x6d, 0x2f, 0x63, 0x6f, 0x6c, 0x6c
        /*0042*/ 	.byte	0x65, 0x63, 0x74, 0x69, 0x76, 0x65, 0x2f, 0x73, 0x6d, 0x39, 0x30, 0x5f, 0x6d, 0x6d, 0x61, 0x5f
        /*0052*/ 	.byte	0x74, 0x6d, 0x61, 0x5f, 0x67, 0x6d, 0x6d, 0x61, 0x5f, 0x73, 0x73, 0x5f, 0x77, 0x61, 0x72, 0x70
        /*0062*/ 	.byte	0x73, 0x70, 0x65, 0x63, 0x69, 0x61, 0x6c, 0x69, 0x7a, 0x65, 0x64, 0x2e, 0x68, 0x70, 0x70, 0x00
	.type		__unnamed_1,@object
	.size		__unnamed_1,(.L_0 - __unnamed_1)
__unnamed_1:
        /* <DEDUP_REMOVED lines=173> */
        /*0b42*/ 	.byte	0x69, 0x64, 0x65, 0x6e, 0x74, 0x69, 0x74, 0x79, 0x5d, 0x00
.L_0:


//--------------------- .nv.shared._ZN7cutlass13device_kernelINS_4gemm6kernel13GemmUniversalIN4cute5tupleIJiiiiEEENS1_10collective13CollectiveMmaINS1_34MainloopSm90TmaGmmaWarpSpecializedILi7ENS5_IJNS4_1CILi2EEENSA_ILi1EEESC_EEENS1_35KernelTmaWarpSpecializedCooperativeEEENS5_IJNSA_ILi256EEENSA_ILi240EEENSA_ILi64EEEEEEaNS5_IJlSC_lEEEaSK_NS4_8TiledMMAINS4_8MMA_AtomIJNS4_4SM904GMMA26MMA_64x16x32_S32S8S8_SS_TNEEEENS4_6LayoutISD_NS5_IJSC_NSA_ILi0EEESS_EEEEENS5_IJNS4_10UnderscoreESV_SV_EEEEENS4_13SM90_TMA_LOADENS4_14ComposedLayoutINS4_7SwizzleILi2ELi4ELi3EEENS4_18smem_ptr_flag_bitsILi8EEENSR_INS5_IJNSA_ILi8EEESI_EEENS5_IJSI_SC_EEEEEEEvNS4_8identityENS4_23SM90_TMA_LOAD_MULTICASTES18_vS19_EENS_8epilogue10collective6detail29Sm90TmaWarpSpecializedAdapterINS1D_15DefaultEpilogueIaSK_SK_NS1C_6thread17LinearCombinationIaLi1EiiLNS1H_9ScaleType4KindE0ELNS_15FloatRoundStyleE2EaEENS1_15EpilogueDefaultEEEEEvvEEEEvNT_6ParamsE --------------------------
	.section	.nv.shared._ZN7cutlass13device_kernelINS_4gemm6kernel13GemmUniversalIN4cute5tupleIJiiiiEEENS1_10collective13CollectiveMmaINS1_34MainloopSm90TmaGmmaWarpSpecializedILi7ENS5_IJNS4_1CILi2EEENSA_ILi1EEESC_EEENS1_35KernelTmaWarpSpecializedCooperativeEEENS5_IJNSA_ILi256EEENSA_ILi240EEENSA_ILi64EEEEEEaNS5_IJlSC_lEEEaSK_NS4_8TiledMMAINS4_8MMA_AtomIJNS4_4SM904GMMA26MMA_64x16x32_S32S8S8_SS_TNEEEENS4_6LayoutISD_NS5_IJSC_NSA_ILi0EEESS_EEEEENS5_IJNS4_10UnderscoreESV_SV_EEEEENS4_13SM90_TMA_LOADENS4_14ComposedLayoutINS4_7SwizzleILi2ELi4ELi3EEENS4_18smem_ptr_flag_bitsILi8EEENSR_INS5_IJNSA_ILi8EEESI_EEENS5_IJSI_SC_EEEEEEEvNS4_8identityENS4_23SM90_TMA_LOAD_MULTICASTES18_vS19_EENS_8epilogue10collective6detail29Sm90TmaWarpSpecializedAdapterINS1D_15DefaultEpilogueIaSK_SK_NS1C_6thread17LinearCombinationIaLi1EiiLNS1H_9ScaleType4KindE0ELNS_15FloatRoundStyleE2EaEENS1_15EpilogueDefaultEEEEEvvEEEEvNT_6ParamsE,"aw",@nobits
	.sectionflags	@""
	.align	16
	.zero		1024


//--------------------- .nv.shared.reserved.0     --------------------------
	.section	.nv.shared.reserved.0,"aw",@nobits
	.weak		__nv_reservedSMEM_offset_0_alias
	.size		__nv_reservedSMEM_offset_0_alias, 0, 0
	.other		__nv_reservedSMEM_offset_0_alias,@"STO_CUDA_RESERVED_SHARED STV_DEFAULT"
__nv_reservedSMEM_offset_0_alias:
	.zero		0


//--------------------- .nv.global                --------------------------
	.section	.nv.global,"aw",@nobits
.nv.global:
	.type		_ZN40_INTERNAL_0b5e0982_4_k_cu_d520947e_155754cute1_E,@object
	.size		_ZN40_INTERNAL_0b5e0982_4_k_cu_d520947e_155754cute1_E,(_ZN40_INTERNAL_0b5e0982_4_k_cu_d520947e_155754cuda3std3__45__cpo6cbeginE - _ZN40_INTERNAL_0b5e0982_4_k_cu_d520947e_155754cute1_E)
_ZN40_INTERNAL_0b5e0982_4_k_cu_d520947e_155754cute1_E:
	.zero		1
	.type		_ZN40_INTERNAL_0b5e0982_4_k_cu_d520947e_155754cuda3std3__45__cpo6cbeginE,@object
	.size		_ZN40_INTERNAL_0b5e0982_4_k_cu_d520947e_155754cuda3std3__45__cpo6cbeginE,(_ZN40_INTERNAL_0b5e0982_4_k_cu_d520947e_155754cuda3std3__48in_placeE - _ZN40_INTERNAL_0b5e0982_4_k_cu_d520947e_155754cuda3std3__45__cpo6cbeginE)
_ZN40_INTERNAL_0b5e0982_4_k_cu_d520947e_155754cuda3std3__45__cpo6cbeginE:
	.zero		1
	.type		_ZN40_INTERNAL_0b5e0982_4_k_cu_d520947e_155754cuda3std3__48in_placeE,@object
	.size		_ZN40_INTERNAL_0b5e0982_4_k_cu_d520947e_155754cuda3std3__48in_placeE,(_ZN40_INTERNAL_0b5e0982_4_k_cu_d520947e_155754cuda3std6ranges3__45__cpo9iter_moveE - _ZN40_INTERNAL_0b5e0982_4_k_cu_d520947e_155754cuda3std3__48in_placeE)
_ZN40_INTERNAL_0b5e0982_4_k_cu_d520947e_155754cuda3std3__48in_placeE:
	.zero		1
	.type		_ZN40_INTERNAL_0b5e0982_4_k_cu_d520947e_155754cuda3std6ranges3__45__cpo9iter_moveE,@object
	.size		_ZN40_INTERNAL_0b5e0982_4_k_cu_d520947e_155754cuda3std6ranges3__45__cpo9iter_moveE,(_ZN40_INTERNAL_0b5e0982_4_k_cu_d520947e_155754cuda3std3__45__cpo5beginE - _ZN40_INTERNAL_0b5e0982_4_k_cu_d520947e_155754cuda3std6ranges3__45__cpo9iter_moveE)
_ZN40_INTERNAL_0b5e0982_4_k_cu_d520947e_155754cuda3std6ranges3__45__cpo9iter_moveE:
	.zero		1
	.type		_ZN40_INTERNAL_0b5e0982_4_k_cu_d520947e_155754cuda3std3__45__cpo5beginE,@object
	.size		_ZN40_INTERNAL_0b5e0982_4_k_cu_d520947e_155754cuda3std3__45__cpo5beginE,(_ZN40_INTERNAL_0b5e0982_4_k_cu_d520947e_155754cuda3std3__442_GLOBAL__N__0b5e0982_4_k_cu_d520947e_155756ignoreE - _ZN40_INTERNAL_0b5e0982_4_k_cu_d520947e_155754cuda3std3__45__cpo5beginE)
_ZN40_INTERNAL_0b5e0982_4_k_cu_d520947e_155754cuda3std3__45__cpo5beginE:
	.zero		1
	.type		_ZN40_INTERNAL_0b5e0982_4_k_cu_d520947e_155754cuda3std3__442_GLOBAL__N__0b5e0982_4_k_cu_d520947e_155756ignoreE,@object
	.size		_ZN40_INTERNAL_0b5e0982_4_k_cu_d520947e_155754cuda3std3__442_GLOBAL__N__0b5e0982_4_k_cu_d520947e_155756ignoreE,(_ZN40_INTERNAL_0b5e0982_4_k_cu_d520947e_155754cute7productE - _ZN40_INTERNAL_0b5e0982_4_k_cu_d520947e_155754cuda3std3__442_GLOBAL__N__0b5e0982_4_k_cu_d520947e_155756ignoreE)
_ZN40_INTERNAL_0b5e0982_4_k_cu_d520947e_155754cuda3std3__442_GLOBAL__N__0b5e0982_4_k_cu_d520947e_155756ignoreE:
	.zero		1
	.type		_ZN40_INTERNAL_0b5e0982_4_k_cu_d520947e_155754cute7productE,@object
	.size		_ZN40_INTERNAL_0b5e0982_4_k_cu_d520947e_155754cute7productE,(_ZN40_INTERNAL_0b5e0982_4_k_cu_d520947e_155754cuda3std3__45__cpo3endE - _ZN40_INTERNAL_0b5e0982_4_k_cu_d520947e_155754cute7productE)
_ZN40_INTERNAL_0b5e0982_4_k_cu_d520947e_155754cute7productE:
	.zero		1
	.type		_ZN40_INTERNAL_0b5e0982_4_k_cu_d520947e_155754cuda3std3__45__cpo3endE,@object
	.size		_ZN40_INTERNAL_0b5e0982_4_k_cu_d520947e_155754cuda3std3__45__cpo3endE,(_ZN40_INTERNAL_0b5e0982_4_k_cu_d520947e_155754cuda3std3__419piecewise_constructE - _ZN40_INTERNAL_0b5e0982_4_k_cu_d520947e_155754cuda3std3__45__cpo3endE)
_ZN40_INTERNAL_0b5e0982_4_k_cu_d520947e_155754cuda3std3__45__cpo3endE:
	.zero		1
	.type		_ZN40_INTERNAL_0b5e0982_4_k_cu_d520947e_155754cuda3std3__419piecewise_constructE,@object
	.size		_ZN40_INTERNAL_0b5e0982_4_k_cu_d520947e_155754cuda3std3__419piecewise_constructE,(_ZN40_INTERNAL_0b5e0982_4_k_cu_d520947e_155754cuda3std3__45__cpo4cendE - _ZN40_INTERNAL_0b5e0982_4_k_cu_d520947e_155754cuda3std3__419piecewise_constructE)
_ZN40_INTERNAL_0b5e0982_4_k_cu_d520947e_155754cuda3std3__419piecewise_constructE:
	.zero		1
	.type		_ZN40_INTERNAL_0b5e0982_4_k_cu_d520947e_155754cuda3std3__45__cpo4cendE,@object
	.size		_ZN40_INTERNAL_0b5e0982_4_k_cu_d520947e_155754cuda3std3__45__cpo4cendE,(_ZN40_INTERNAL_0b5e0982_4_k_cu_d520947e_155754cuda3std6ranges3__45__cpo4swapE - _ZN40_INTERNAL_0b5e0982_4_k_cu_d520947e_155754cuda3std3__45__cpo4cendE)
_ZN40_INTERNAL_0b5e0982_4_k_cu_d520947e_155754cuda3std3__45__cpo4cendE:
	.zero		1
	.type		_ZN40_INTERNAL_0b5e0982_4_k_cu_d520947e_155754cuda3std6ranges3__45__cpo4swapE,@object
	.size		_ZN40_INTERNAL_0b5e0982_4_k_cu_d520947e_155754cuda3std6ranges3__45__cpo4swapE,(.L_8 - _ZN40_INTERNAL_0b5e0982_4_k_cu_d520947e_155754cuda3std6ranges3__45__cpo4swapE)
_ZN40_INTERNAL_0b5e0982_4_k_cu_d520947e_155754cuda3std6ranges3__45__cpo4swapE:
	.zero		1
.L_8:


//--------------------- .nv.constant0._ZN7cutlass13device_kernelINS_4gemm6kernel13GemmUniversalIN4cute5tupleIJiiiiEEENS1_10collective13CollectiveMmaINS1_34MainloopSm90TmaGmmaWarpSpecializedILi7ENS5_IJNS4_1CILi2EEENSA_ILi1EEESC_EEENS1_35KernelTmaWarpSpecializedCooperativeEEENS5_IJNSA_ILi256EEENSA_ILi240EEENSA_ILi64EEEEEEaNS5_IJlSC_lEEEaSK_NS4_8TiledMMAINS4_8MMA_AtomIJNS4_4SM904GMMA26MMA_64x16x32_S32S8S8_SS_TNEEEENS4_6LayoutISD_NS5_IJSC_NSA_ILi0EEESS_EEEEENS5_IJNS4_10UnderscoreESV_SV_EEEEENS4_13SM90_TMA_LOADENS4_14ComposedLayoutINS4_7SwizzleILi2ELi4ELi3EEENS4_18smem_ptr_flag_bitsILi8EEENSR_INS5_IJNSA_ILi8EEESI_EEENS5_IJSI_SC_EEEEEEEvNS4_8identityENS4_23SM90_TMA_LOAD_MULTICASTES18_vS19_EENS_8epilogue10collective6detail29Sm90TmaWarpSpecializedAdapterINS1D_15DefaultEpilogueIaSK_SK_NS1C_6thread17LinearCombinationIaLi1EiiLNS1H_9ScaleType4KindE0ELNS_15FloatRoundStyleE2EaEENS1_15EpilogueDefaultEEEEEvvEEEEvNT_6ParamsE --------------------------
	.section	.nv.constant0._ZN7cutlass13device_kernelINS_4gemm6kernel13GemmUniversalIN4cute5tupleIJiiiiEEENS1_10collective13CollectiveMmaINS1_34MainloopSm90TmaGmmaWarpSpecializedILi7ENS5_IJNS4_1CILi2EEENSA_ILi1EEESC_EEENS1_35KernelTmaWarpSpecializedCooperativeEEENS5_IJNSA_ILi256EEENSA_ILi240EEENSA_ILi64EEEEEEaNS5_IJlSC_lEEEaSK_NS4_8TiledMMAINS4_8MMA_AtomIJNS4_4SM904GMMA26MMA_64x16x32_S32S8S8_SS_TNEEEENS4_6LayoutISD_NS5_IJSC_NSA_ILi0EEESS_EEEEENS5_IJNS4_10UnderscoreESV_SV_EEEEENS4_13SM90_TMA_LOADENS4_14ComposedLayoutINS4_7SwizzleILi2ELi4ELi3EEENS4_18smem_ptr_flag_bitsILi8EEENSR_INS5_IJNSA_ILi8EEESI_EEENS5_IJSI_SC_EEEEEEEvNS4_8identityENS4_23SM90_TMA_LOAD_MULTICASTES18_vS19_EENS_8epilogue10collective6detail29Sm90TmaWarpSpecializedAdapterINS1D_15DefaultEpilogueIaSK_SK_NS1C_6thread17LinearCombinationIaLi1EiiLNS1H_9ScaleType4KindE0ELNS_15FloatRoundStyleE2EaEENS1_15EpilogueDefaultEEEEEvvEEEEvNT_6ParamsE,"a",@progbits
	.sectionflags	@""
	.align	4
.nv.constant0._ZN7cutlass13device_kernelINS_4gemm6kernel13GemmUniversalIN4cute5tupleIJiiiiEEENS1_10collective13CollectiveMmaINS1_34MainloopSm90TmaGmmaWarpSpecializedILi7ENS5_IJNS4_1CILi2EEENSA_ILi1EEESC_EEENS1_35KernelTmaWarpSpecializedCooperativeEEENS5_IJNSA_ILi256EEENSA_ILi240EEENSA_ILi64EEEEEEaNS5_IJlSC_lEEEaSK_NS4_8TiledMMAINS4_8MMA_AtomIJNS4_4SM904GMMA26MMA_64x16x32_S32S8S8_SS_TNEEEENS4_6LayoutISD_NS5_IJSC_NSA_ILi0EEESS_EEEEENS5_IJNS4_10UnderscoreESV_SV_EEEEENS4_13SM90_TMA_LOADENS4_14ComposedLayoutINS4_7SwizzleILi2ELi4ELi3EEENS4_18smem_ptr_flag_bitsILi8EEENSR_INS5_IJNSA_ILi8EEESI_EEENS5_IJSI_SC_EEEEEEEvNS4_8identityENS4_23SM90_TMA_LOAD_MULTICASTES18_vS19_EENS_8epilogue10collective6detail29Sm90TmaWarpSpecializedAdapterINS1D_15DefaultEpilogueIaSK_SK_NS1C_6thread17LinearCombinationIaLi1EiiLNS1H_9ScaleType4KindE0ELNS_15FloatRoundStyleE2EaEENS1_15EpilogueDefaultEEEEEvvEEEEvNT_6ParamsE:
	.zero		1664


//--------------------- SYMBOLS --------------------------

	.type		.nv.reservedSmem.offset0,@object
	.size		.nv.reservedSmem.offset0,0x4
	.type		__assertfail,@function
